	.target	sm_90a

	.elftype	@"ET_EXEC"


//--------------------- .note.nv.tkinfo           --------------------------
	.section	.note.nv.tkinfo,"",@"SHT_NOTE"
	.sectionflags	@"SHF_NOTE_NV_TKINFO"
	.tkinfo
        /*0018*/ 	.word	0x00000002
        /*0030*/ 	.string	""
        /*0030*/ 	.string	"ptxas"
        /*0030*/ 	.string	"Cuda compilation tools, release 13.0, V13.0.88"
        /*0030*/ 	.string	"Build cuda_13.0.r13.0/compiler.36424714_0"
        /*0030*/ 	.string	"-v  -suppress-debug-info  -lineinfo  -arch sm_90a "



//--------------------- .note.nv.cuinfo           --------------------------
	.section	.note.nv.cuinfo,"",@"SHT_NOTE"
	.sectionflags	@"SHF_NOTE_NV_CUINFO"
        /*0018*/ 	.short	0x0002
        /*001a*/ 	.short	0x005a
        /*001c*/ 	.short	0x0082
	.zero		2


//--------------------- .nv.info                  --------------------------
	.section	.nv.info,"",@"SHT_CUDA_INFO"
	.align	4


	//----- nvinfo : EIATTR_REGCOUNT
	.align		4
        /*0000*/ 	.byte	0x04, 0x2f
        /*0002*/ 	.short	(.L_1 - .L_0)
	.align		4
.L_0:
        /*0004*/ 	.word	index@(gluon_wgmma)
        /*0008*/ 	.word	0x0000003a


	//----- nvinfo : EIATTR_FRAME_SIZE
	.align		4
.L_1:
        /*000c*/ 	.byte	0x04, 0x11
        /*000e*/ 	.short	(.L_3 - .L_2)
	.align		4
.L_2:
        /*0010*/ 	.word	index@(gluon_wgmma)
        /*0014*/ 	.word	0x00000000


	//----- nvinfo : EIATTR_MIN_STACK_SIZE
	.align		4
.L_3:
        /*0018*/ 	.byte	0x04, 0x12
        /*001a*/ 	.short	(.L_5 - .L_4)
	.align		4
.L_4:
        /*001c*/ 	.word	index@(gluon_wgmma)
        /*0020*/ 	.word	0x00000000
.L_5:


//--------------------- .nv.compat                --------------------------
	.section	.nv.compat,"",@"SHT_CUDA_COMPAT_INFO"
	.align	4
        /*0000*/ 	.byte	0x02, 0x09, 0x01, 0x00, 0x02, 0x02, 0x04, 0x00, 0x02, 0x05, 0x05, 0x00, 0x03, 0x07, 0x01, 0x01
        /*0010*/ 	.byte	0x02, 0x03, 0x03, 0x00, 0x02, 0x06, 0x01, 0x00, 0x04, 0x0b, 0x08, 0x00, 0x00, 0x00, 0x00, 0x00
        /*0020*/ 	.byte	0x00, 0x00, 0x00, 0x00


//--------------------- .nv.info.gluon_wgmma      --------------------------
	.section	.nv.info.gluon_wgmma,"",@"SHT_CUDA_INFO"
	.sectionflags	@""
	.align	4


	//----- nvinfo : EIATTR_CUDA_API_VERSION
	.align		4
        /*0000*/ 	.byte	0x04, 0x37
        /*0002*/ 	.short	(.L_7 - .L_6)
.L_6:
        /*0004*/ 	.word	0x00000082


	//----- nvinfo : EIATTR_KPARAM_INFO
	.align		4
.L_7:
        /*0008*/ 	.byte	0x04, 0x17
        /*000a*/ 	.short	(.L_9 - .L_8)
.L_8:
        /*000c*/ 	.word	0x00000000
        /*0010*/ 	.short	0x000a
        /*0012*/ 	.short	0x0048
        /*0014*/ 	.byte	0x00, 0xf4, 0x21, 0x00


	//----- nvinfo : EIATTR_KPARAM_INFO
	.align		4
.L_9:
        /*0018*/ 	.byte	0x04, 0x17
        /*001a*/ 	.short	(.L_11 - .L_10)
.L_10:
        /*001c*/ 	.word	0x00000000
        /*0020*/ 	.short	0x0009
        /*0022*/ 	.short	0x0040
        /*0024*/ 	.byte	0x00, 0xf4, 0x21, 0x00


	//----- nvinfo : EIATTR_KPARAM_INFO
	.align		4
.L_11:
        /*0028*/ 	.byte	0x04, 0x17
        /*002a*/ 	.short	(.L_13 - .L_12)
.L_12:
        /*002c*/ 	.word	0x00000000
        /*0030*/ 	.short	0x0008
        /*0032*/ 	.short	0x0038
        /*0034*/ 	.byte	0x00, 0xf0, 0x21, 0x00


	//----- nvinfo : EIATTR_KPARAM_INFO
	.align		4
.L_13:
        /*0038*/ 	.byte	0x04, 0x17
        /*003a*/ 	.short	(.L_15 - .L_14)
.L_14:
        /*003c*/ 	.word	0x00000000
        /*0040*/ 	.short	0x0007
        /*0042*/ 	.short	0x0030
        /*0044*/ 	.byte	0x00, 0xf0, 0x21, 0x00


	//----- nvinfo : EIATTR_KPARAM_INFO
	.align		4
.L_15:
        /*0048*/ 	.byte	0x04, 0x17
        /*004a*/ 	.short	(.L_17 - .L_16)
.L_16:
        /*004c*/ 	.word	0x00000000
        /*0050*/ 	.short	0x0006
        /*0052*/ 	.short	0x0028
        /*0054*/ 	.byte	0x00, 0xf0, 0x21, 0x00


	//----- nvinfo : EIATTR_KPARAM_INFO
	.align		4
.L_17:
        /*0058*/ 	.byte	0x04, 0x17
        /*005a*/ 	.short	(.L_19 - .L_18)
.L_18:
        /*005c*/ 	.word	0x00000000
        /*0060*/ 	.short	0x0005
        /*0062*/ 	.short	0x0020
        /*0064*/ 	.byte	0x00, 0xf0, 0x11, 0x00


	//----- nvinfo : EIATTR_KPARAM_INFO
	.align		4
.L_19:
        /*0068*/ 	.byte	0x04, 0x17
        /*006a*/ 	.short	(.L_21 - .L_20)
.L_20:
        /*006c*/ 	.word	0x00000000
        /*0070*/ 	.short	0x0004
        /*0072*/ 	.short	0x001c
        /*0074*/ 	.byte	0x00, 0xf0, 0x11, 0x00


	//----- nvinfo : EIATTR_KPARAM_INFO
	.align		4
.L_21:
        /*0078*/ 	.byte	0x04, 0x17
        /*007a*/ 	.short	(.L_23 - .L_22)
.L_22:
        /*007c*/ 	.word	0x00000000
        /*0080*/ 	.short	0x0003
        /*0082*/ 	.short	0x0018
        /*0084*/ 	.byte	0x00, 0xf0, 0x11, 0x00


	//----- nvinfo : EIATTR_KPARAM_INFO
	.align		4
.L_23:
        /*0088*/ 	.byte	0x04, 0x17
        /*008a*/ 	.short	(.L_25 - .L_24)
.L_24:
        /*008c*/ 	.word	0x00000000
        /*0090*/ 	.short	0x0002
        /*0092*/ 	.short	0x0010
        /*0094*/ 	.byte	0x00, 0xf4, 0x21, 0x00


	//----- nvinfo : EIATTR_KPARAM_INFO
	.align		4
.L_25:
        /*0098*/ 	.byte	0x04, 0x17
        /*009a*/ 	.short	(.L_27 - .L_26)
.L_26:
        /*009c*/ 	.word	0x00000000
        /*00a0*/ 	.short	0x0001
        /*00a2*/ 	.short	0x0008
        /*00a4*/ 	.byte	0x00, 0xf4, 0x21, 0x00


	//----- nvinfo : EIATTR_KPARAM_INFO
	.align		4
.L_27:
        /*00a8*/ 	.byte	0x04, 0x17
        /*00aa*/ 	.short	(.L_29 - .L_28)
.L_28:
        /*00ac*/ 	.word	0x00000000
        /*00b0*/ 	.short	0x0000
        /*00b2*/ 	.short	0x0000
        /*00b4*/ 	.byte	0x00, 0xf4, 0x21, 0x00


	//----- nvinfo : EIATTR_SPARSE_MMA_MASK
	.align		4
.L_29:
        /*00b8*/ 	.byte	0x03, 0x50
        /*00ba*/ 	.short	0x0000


	//----- nvinfo : EIATTR_MAXREG_COUNT
	.align		4
        /*00bc*/ 	.byte	0x03, 0x1b
        /*00be*/ 	.short	0x00ff


	//----- nvinfo : EIATTR_NUM_BARRIERS
	.align		4
        /*00c0*/ 	.byte	0x02, 0x4c
        /*00c2*/ 	.byte	0x01
	.zero		1


	//----- nvinfo : EIATTR_MERCURY_ISA_VERSION
	.align		4
        /*00c4*/ 	.byte	0x03, 0x5f
        /*00c6*/ 	.short	0x0101


	//----- nvinfo : EIATTR_INT_WARP_WIDE_INSTR_OFFSETS
	.align		4
        /*00c8*/ 	.byte	0x04, 0x31
        /*00ca*/ 	.short	(.L_31 - .L_30)


	//   ....[0]....
.L_30:
        /*00cc*/ 	.word	0x00001330


	//   ....[1]....
        /*00d0*/ 	.word	0x000013c0


	//   ....[2]....
        /*00d4*/ 	.word	0x00001700


	//   ....[3]....
        /*00d8*/ 	.word	0x00001710


	//   ....[4]....
        /*00dc*/ 	.word	0x00001780


	//   ....[5]....
        /*00e0*/ 	.word	0x00001790


	//   ....[6]....
        /*00e4*/ 	.word	0x00001d00


	//   ....[7]....
        /*00e8*/ 	.word	0x00001d10


	//----- nvinfo : EIATTR_COOP_GROUP_MASK_REGIDS
	.align		4
.L_31:
        /*00ec*/ 	.byte	0x04, 0x29
        /*00ee*/ 	.short	(.L_33 - .L_32)


	//   ....[0]....
.L_32:
        /*00f0*/ 	.word	0xffffffff


	//   ....[1]....
        /*00f4*/ 	.word	0xffffffff


	//   ....[2]....
        /*00f8*/ 	.word	0xffffffff


	//----- nvinfo : EIATTR_COOP_GROUP_INSTR_OFFSETS
	.align		4
.L_33:
        /*00fc*/ 	.byte	0x04, 0x28
        /*00fe*/ 	.short	(.L_35 - .L_34)


	//   ....[0]....
.L_34:
        /*0100*/ 	.word	0x00000150


	//   ....[1]....
        /*0104*/ 	.word	0x00000700


	//   ....[2]....
        /*0108*/ 	.word	0x00000cf0


	//----- nvinfo : EIATTR_MBARRIER_INSTR_OFFSETS
	.align		4
.L_35:
        /*010c*/ 	.byte	0x04, 0x39
        /*010e*/ 	.short	(.L_37 - .L_36)


	//   ....[0]....
.L_36:
        /*0110*/ 	.word	0x00001450
        /*0114*/ 	.word	0x000000ff
        /*0118*/ 	.word	0x0000c000
        /*011c*/ 	.short	0x0100
        /*011e*/ 	.byte	0x0c
	.zero		1


	//   ....[1]....
        /*0120*/ 	.word	0x00001840
        /*0124*/ 	.word	0x000000ff
        /*0128*/ 	.word	0x0000c000
        /*012c*/ 	.short	0x010a
        /*012e*/ 	.byte	0x0c
	.zero		1


	//   ....[2]....
        /*0130*/ 	.word	0x00001ba0
        /*0134*/ 	.word	0x000000ff
        /*0138*/ 	.word	0x0000c000
        /*013c*/ 	.short	0x0108
        /*013e*/ 	.byte	0x0c
	.zero		1


	//   ....[3]....
        /*0140*/ 	.word	0x00001da0
        /*0144*/ 	.word	0x000000ff
        /*0148*/ 	.word	0x0000c000
        /*014c*/ 	.short	0x010a
        /*014e*/ 	.byte	0x0c
	.zero		1


	//----- nvinfo : EIATTR_NUM_MBARRIERS
	.align		4
.L_37:
        /*0150*/ 	.byte	0x03, 0x38
        /*0152*/ 	.short	0x0001


	//----- nvinfo : EIATTR_EXIT_INSTR_OFFSETS
	.align		4
        /*0154*/ 	.byte	0x04, 0x1c
        /*0156*/ 	.short	(.L_39 - .L_38)


	//   ....[0]....
.L_38:
        /*0158*/ 	.word	0x00001d90


	//----- nvinfo : EIATTR_REQNTID
	.align		4
.L_39:
        /*015c*/ 	.byte	0x04, 0x10
        /*015e*/ 	.short	(.L_41 - .L_40)
.L_40:
        /*0160*/ 	.word	0x00000100
        /*0164*/ 	.word	0x00000001
        /*0168*/ 	.word	0x00000001


	//----- nvinfo : EIATTR_CRS_STACK_SIZE
	.align		4
.L_41:
        /*016c*/ 	.byte	0x04, 0x1e
        /*016e*/ 	.short	(.L_43 - .L_42)
.L_42:
        /*0170*/ 	.word	0x00000000


	//----- nvinfo : EIATTR_CBANK_PARAM_SIZE
	.align		4
.L_43:
        /*0174*/ 	.byte	0x03, 0x19
        /*0176*/ 	.short	0x0050


	//----- nvinfo : EIATTR_PARAM_CBANK
	.align		4
        /*0178*/ 	.byte	0x04, 0x0a
        /*017a*/ 	.short	(.L_45 - .L_44)
	.align		4
.L_44:
        /*017c*/ 	.word	index@(.nv.constant0.gluon_wgmma)
        /*0180*/ 	.short	0x0210
        /*0182*/ 	.short	0x0050


	//----- nvinfo : EIATTR_SW_WAR
	.align		4
.L_45:
        /*0184*/ 	.byte	0x04, 0x36
        /*0186*/ 	.short	(.L_47 - .L_46)
.L_46:
        /*0188*/ 	.word	0x00000008
.L_47:


//--------------------- .nv.callgraph             --------------------------
	.section	.nv.callgraph,"",@"SHT_CUDA_CALLGRAPH"
	.align	4
	.sectionentsize	8
	.align		4
        /*0000*/ 	.word	0x00000000
	.align		4
        /*0004*/ 	.word	0xffffffff
	.align		4
        /*0008*/ 	.word	0x00000000
	.align		4
        /*000c*/ 	.word	0xfffffffe
	.align		4
        /*0010*/ 	.word	0x00000000
	.align		4
        /*0014*/ 	.word	0xfffffffd
	.align		4
        /*0018*/ 	.word	0x00000000
	.align		4
        /*001c*/ 	.word	0xfffffffc


//--------------------- .text.gluon_wgmma         --------------------------
	.section	.text.gluon_wgmma,"ax",@progbits
	.align	128
        .global         gluon_wgmma
        .type           gluon_wgmma,@function
        .size           gluon_wgmma,(.L_x_52 - gluon_wgmma)
        .other          gluon_wgmma,@"STO_CUDA_ENTRY STV_DEFAULT"
gluon_wgmma:
.text.gluon_wgmma:
[----:B------:R-:W-:Y:S01]  /*0000*/  LDC R1, c[0x0][0x28] ;  /* 0x00000a00ff017b82 */ /* 0x000fe20000000800 */
[----:B------:R-:W1:Y:S07]  /*0010*/  S2R R0, SR_TID.X ;  /* 0x0000000000007919 */ /* 0x000e6e0000002100 */
[----:B------:R-:W2:Y:S01]  /*0020*/  S2UR UR4, SR_CgaCtaId ;  /* 0x00000000000479c3 */ /* 0x000ea20000008800 */
[----:B------:R-:W-:Y:S01]  /*0030*/  UMOV UR12, 0x400 ;  /* 0x00000400000c7882 */ /* 0x000fe20000000000 */
[----:B------:R-:W-:Y:S01]  /*0040*/  ULDC UR6, c[0x0][0xc] ;  /* 0x0000030000067ab9 */ /* 0x000fe20000000800 */
[----:B------:R-:W-:Y:S01]  /*0050*/  ULDC.64 UR54, c[0x0][0x250] ;  /* 0x0000940000367ab9 */ /* 0x000fe20000000a00 */
[----:B------:R-:W-:Y:S04]  /*0060*/  BSSY B0, `(.L_x_0) ;  /* 0x000001e000007945 */ /* 0x000fe80003800000 */
[----:B------:R-:W3:Y:S08]  /*0070*/  LDC R2, c[0x0][0x228] ;  /* 0x00008a00ff027b82 */ /* 0x000ef00000000800 */
[----:B------:R-:W4:Y:S08]  /*0080*/  LDC R8, c[0x0][0x230] ;  /* 0x00008c00ff087b82 */ /* 0x000f300000000800 */
[----:B------:R-:W-:Y:S01]  /*0090*/  S2UR UR15, SR_CTAID.Y ;  /* 0x00000000000f79c3 */ /* 0x000fe20000002600 */
[----:B--2---:R-:W-:-:S03]  /*00a0*/  ULEA UR12, UR4, UR12, 0x18 ;  /* 0x0000000c040c7291 */ /* 0x004fc6000f8ec03f */
[----:B------:R-:W-:Y:S01]  /*00b0*/  ULDC UR4, c[0x0][0x10] ;  /* 0x0000040000047ab9 */ /* 0x000fe20000000800 */
[----:B-1----:R-:W-:-:S03]  /*00c0*/  LOP3.LUT R6, R0, 0xff, RZ, 0xc0, !PT ;  /* 0x000000ff00067812 */ /* 0x002fc600078ec0ff */
[----:B------:R-:W1:Y:S01]  /*00d0*/  S2UR UR5, SR_CTAID.Z ;  /* 0x00000000000579c3 */ /* 0x000e620000002700 */
[----:B---3--:R-:W-:Y:S01]  /*00e0*/  VIADD R2, R2, 0xffffffff ;  /* 0xffffffff02027836 */ /* 0x008fe20000000000 */
[C---:B------:R-:W-:Y:S02]  /*00f0*/  ISETP.GE.U32.AND P0, PT, R6.reuse, 0x20, PT ;  /* 0x000000200600780c */ /* 0x040fe40003f06070 */
[C---:B------:R-:W-:Y:S02]  /*0100*/  ISETP.NE.U32.AND P2, PT, R6.reuse, RZ, PT ;  /* 0x000000ff0600720c */ /* 0x040fe40003f45070 */
[----:B------:R-:W-:Y:S02]  /*0110*/  LEA R14, R6, UR12, 0x2 ;  /* 0x0000000c060e7c11 */ /* 0x000fe4000f8e10ff */
[----:B------:R-:W2:Y:S01]  /*0120*/  S2UR UR56, SR_CTAID.X ;  /* 0x00000000003879c3 */ /* 0x000ea20000002500 */
[----:B----4-:R-:W-:-:S06]  /*0130*/  VIADD R11, R8, 0xffffffff ;  /* 0xffffffff080b7836 */ /* 0x010fcc0000000000 */
[----:B------:R3:W-:Y:S01]  /*0140*/  @!P0 STS [R14], RZ ;  /* 0x000000ff0e008388 */ /* 0x0007e20000000800 */
[----:B------:R-:W-:-:S03]  /*0150*/  NOP ;  /* 0x0000000000007918 */ /* 0x000fc60000000000 */
[----:B------:R3:W-:Y:S01]  /*0160*/  @!P2 STS [UR12+0x24], R2 ;  /* 0x00002402ff00a988 */ /* 0x0007e2000800080c */
[----:B-1----:R-:W-:-:S03]  /*0170*/  UIMAD UR4, UR5, UR4, UR15 ;  /* 0x00000004050472a4 */ /* 0x002fc6000f8e020f */
[----:B------:R3:W-:Y:S01]  /*0180*/  @!P2 STS [UR12+0x20], R11 ;  /* 0x0000200bff00a988 */ /* 0x0007e2000800080c */
[----:B--2---:R-:W-:-:S04]  /*0190*/  UIMAD UR4, UR4, UR6, UR56 ;  /* 0x00000006040472a4 */ /* 0x004fc8000f8e0238 */
[----:B------:R-:W-:-:S04]  /*01a0*/  UIMAD UR4, UR4, 0x180, URZ ;  /* 0x00000180040478a4 */ /* 0x000fc8000f8e023f */
[----:B------:R-:W-:-:S04]  /*01b0*/  UIADD3 UR6, UP0, UR4, UR54, URZ ;  /* 0x0000003604067290 */ /* 0x000fc8000ff1e03f */
[----:B------:R-:W-:Y:S01]  /*01c0*/  ULEA.HI.X.SX32 UR7, UR4, UR55, 0x1, UP0 ;  /* 0x0000003704077291 */ /* 0x000fe200080f0e3f */
[----:B---3--:R-:W-:Y:S11]  /*01d0*/  @P2 BRA `(.L_x_1) ;  /* 0x0000000000182947 */ /* 0x008ff60003800000 */
[----:B------:R-:W1:Y:S01]  /*01e0*/  LDS R3, [UR12+0x8] ;  /* 0x0000080cff037984 */ /* 0x000e620008000800 */
[----:B------:R-:W2:Y:S01]  /*01f0*/  LDC.64 R12, c[0x0][0x210] ;  /* 0x00008400ff0c7b82 */ /* 0x000ea20000000a00 */
[----:B------:R-:W-:Y:S02]  /*0200*/  IMAD.MOV.U32 R4, RZ, RZ, 0x70 ;  /* 0x00000070ff047424 */ /* 0x000fe400078e00ff */
[----:B--2---:R2:W-:Y:S03]  /*0210*/  STS.64 [UR12], R12 ;  /* 0x0000000cff007988 */ /* 0x0045e60008000a0c */
[----:B-1----:R-:W-:-:S05]  /*0220*/  LOP3.LUT R3, R3, 0x10, R4, 0xd8, !PT ;  /* 0x0000001003037812 */ /* 0x002fca00078ed804 */
[----:B------:R2:W-:Y:S02]  /*0230*/  STS [UR12+0x8], R3 ;  /* 0x00000803ff007988 */ /* 0x0005e4000800080c */
.L_x_1:
[----:B------:R-:W-:Y:S05]  /*0240*/  BSYNC B0 ;  /* 0x0000000000007941 */ /* 0x000fea0003800000 */
.L_x_0:
[----:B------:R-:W-:Y:S04]  /*0250*/  BSSY B0, `(.L_x_2) ;  /* 0x000000a000007945 */ /* 0x000fe80003800000 */
[----:B------:R-:W-:Y:S05]  /*0260*/  @P2 BRA `(.L_x_3) ;  /* 0x0000000000202947 */ /* 0x000fea0003800000 */
[----:B--2---:R-:W1:Y:S01]  /*0270*/  LDS R3, [UR12+0x34] ;  /* 0x0000340cff037984 */ /* 0x004e620008000800 */
[----:B------:R-:W-:Y:S02]  /*0280*/  IMAD.MOV.U32 R4, RZ, RZ, 0x3f000000 ;  /* 0x3f000000ff047424 */ /* 0x000fe400078e00ff */
[----:B------:R-:W-:Y:S01]  /*0290*/  @!P2 IMAD.MOV.U32 R5, RZ, RZ, 0x7f ;  /* 0x0000007fff05a424 */ /* 0x000fe200078e00ff */
[----:B------:R-:W2:Y:S02]  /*02a0*/  @!P2 LDS R10, [UR12+0x38] ;  /* 0x0000380cff0aa984 */ /* 0x000ea40008000800 */
[----:B-1----:R-:W-:Y:S02]  /*02b0*/  LOP3.LUT R3, R3, 0xff000000, R4, 0xb8, !PT ;  /* 0xff00000003037812 */ /* 0x002fe400078eb804 */
[----:B--2---:R-:W-:-:S03]  /*02c0*/  @!P2 LOP3.LUT R4, R10, 0xff, R5, 0xb8, !PT ;  /* 0x000000ff0a04a812 */ /* 0x004fc600078eb805 */
[----:B------:R1:W-:Y:S04]  /*02d0*/  STS [UR12+0x34], R3 ;  /* 0x00003403ff007988 */ /* 0x0003e8000800080c */
[----:B------:R1:W-:Y:S02]  /*02e0*/  @!P2 STS [UR12+0x38], R4 ;  /* 0x00003804ff00a988 */ /* 0x0003e4000800080c */
.L_x_3:
[----:B------:R-:W-:Y:S05]  /*02f0*/  BSYNC B0 ;  /* 0x0000000000007941 */ /* 0x000fea0003800000 */
.L_x_2:
[----:B------:R-:W-:Y:S04]  /*0300*/  BSSY B0, `(.L_x_4) ;  /* 0x000000e000007945 */ /* 0x000fe80003800000 */
[----:B------:R-:W-:Y:S05]  /*0310*/  @P2 BRA `(.L_x_5) ;  /* 0x0000000000302947 */ /* 0x000fea0003800000 */
[----:B-1----:R-:W1:Y:S01]  /*0320*/  LDS R4, [UR12+0x34] ;  /* 0x0000340cff047984 */ /* 0x002e620008000800 */
[----:B--2---:R-:W2:Y:S03]  /*0330*/  LDC.64 R12, c[0x0][0x238] ;  /* 0x00008e00ff0c7b82 */ /* 0x004ea60000000a00 */
[----:B------:R-:W3:Y:S01]  /*0340*/  LDS R3, [UR12+0x1c] ;  /* 0x00001c0cff037984 */ /* 0x000ee20008000800 */
[C---:B--2---:R-:W-:Y:S01]  /*0350*/  SHF.L.U64.HI R10, R12.reuse, 0x1, R13 ;  /* 0x000000010c0a7819 */ /* 0x044fe2000001020d */
[----:B------:R-:W-:-:S03]  /*0360*/  IMAD.SHL.U32 R5, R12, 0x2, RZ ;  /* 0x000000020c057824 */ /* 0x000fc600078e00ff */
[--C-:B------:R-:W-:Y:S02]  /*0370*/  SHF.R.U32.HI R12, RZ, 0x4, R10.reuse ;  /* 0x00000004ff0c7819 */ /* 0x100fe4000001160a */
[----:B------:R-:W-:-:S05]  /*0380*/  SHF.R.U64 R5, R5, 0x4, R10 ;  /* 0x0000000405057819 */ /* 0x000fca000000120a */
[----:B------:R4:W-:Y:S01]  /*0390*/  STS [UR12+0xc], R5 ;  /* 0x00000c05ff007988 */ /* 0x0009e2000800080c */
[----:B-1----:R-:W-:Y:S02]  /*03a0*/  LOP3.LUT R4, R4, 0x7, RZ, 0xb8, !PT ;  /* 0x0000000704047812 */ /* 0x002fe400078eb8ff */
[----:B---3--:R-:W-:-:S03]  /*03b0*/  LOP3.LUT R3, R3, 0xf, R12, 0xb8, !PT ;  /* 0x0000000f03037812 */ /* 0x008fc600078eb80c */
[----:B------:R4:W-:Y:S04]  /*03c0*/  STS [UR12+0x34], R4 ;  /* 0x00003404ff007988 */ /* 0x0009e8000800080c */
[----:B------:R4:W-:Y:S02]  /*03d0*/  STS [UR12+0x1c], R3 ;  /* 0x00001c03ff007988 */ /* 0x0009e4000800080c */
.L_x_5:
[----:B------:R-:W-:Y:S05]  /*03e0*/  BSYNC B0 ;  /* 0x0000000000007941 */ /* 0x000fea0003800000 */
.L_x_4:
[----:B------:R-:W-:Y:S04]  /*03f0*/  BSSY B1, `(.L_x_6) ;  /* 0x000001b000017945 */ /* 0x000fe80003800000 */
[----:B------:R-:W-:Y:S01]  /*0400*/  BSSY B0, `(.L_x_7) ;  /* 0x0000016000007945 */ /* 0x000fe20003800000 */
[----:B------:R-:W-:-:S03]  /*0410*/  IMAD.MOV.U32 R7, RZ, RZ, RZ ;  /* 0x000000ffff077224 */ /* 0x000fc600078e00ff */
[----:B------:R-:W-:Y:S05]  /*0420*/  @P2 BRA `(.L_x_8) ;  /* 0x0000000000202947 */ /* 0x000fea0003800000 */
[----:B-12-4-:R-:W1:Y:S02]  /*0430*/  LDS R3, [UR12+0x34] ;  /* 0x0000340cff037984 */ /* 0x016e640008000800 */
[----:B-1----:R-:W-:-:S05]  /*0440*/  LOP3.LUT R3, R3, 0x38, RZ, 0xb8, !PT ;  /* 0x0000003803037812 */ /* 0x002fca00078eb8ff */
[----:B------:R1:W-:Y:S01]  /*0450*/  STS [UR12+0x34], R3 ;  /* 0x00003403ff007988 */ /* 0x0003e2000800080c */
[----:B------:R-:W-:Y:S05]  /*0460*/  @P2 BRA `(.L_x_9) ;  /* 0x0000000000202947 */ /* 0x000fea0003800000 */
[----:B-1----:R-:W1:Y:S01]  /*0470*/  LDS R3, [UR12+0x8] ;  /* 0x0000080cff037984 */ /* 0x002e620008000800 */
[----:B------:R-:W-:-:S05]  /*0480*/  IMAD.MOV.U32 R4, RZ, RZ, 0x780 ;  /* 0x00000780ff047424 */ /* 0x000fca00078e00ff */
[----:B-1----:R-:W-:-:S05]  /*0490*/  LOP3.LUT R3, R3, 0x500, R4, 0xd8, !PT ;  /* 0x0000050003037812 */ /* 0x002fca00078ed804 */
[----:B------:R3:W-:Y:S02]  /*04a0*/  STS [UR12+0x8], R3 ;  /* 0x00000803ff007988 */ /* 0x0007e4000800080c */
.L_x_8:
[----:B------:R-:W-:Y:S05]  /*04b0*/  @P2 BRA `(.L_x_10) ;  /* 0x0000000000282947 */ /* 0x000fea0003800000 */
[----:B-1234-:R-:W1:Y:S02]  /*04c0*/  LDS R3, [UR12+0x8] ;  /* 0x0000080cff037984 */ /* 0x01ee640008000800 */
[----:B-1----:R-:W-:-:S05]  /*04d0*/  LOP3.LUT R3, R3, 0x1800, RZ, 0xb8, !PT ;  /* 0x0000180003037812 */ /* 0x002fca00078eb8ff */
[----:B------:R2:W-:Y:S02]  /*04e0*/  STS [UR12+0x8], R3 ;  /* 0x00000803ff007988 */ /* 0x0005e4000800080c */
.L_x_9:
[----:B------:R-:W-:Y:S05]  /*04f0*/  @P2 BREAK B0 ;  /* 0x0000000000002942 */ /* 0x000fea0003800000 */
[----:B------:R-:W-:Y:S05]  /*0500*/  @P2 BRA `(.L_x_11) ;  /* 0x0000000000242947 */ /* 0x000fea0003800000 */
[----:B------:R-:W3:Y:S01]  /*0510*/  LDS R4, [UR12+0x8] ;  /* 0x0000080cff047984 */ /* 0x000ee20008000800 */
[----:B-12---:R-:W-:-:S05]  /*0520*/  IMAD.MOV.U32 R3, RZ, RZ, 0x6000 ;  /* 0x00006000ff037424 */ /* 0x006fca00078e00ff */
[----:B---3--:R-:W-:-:S04]  /*0530*/  LOP3.LUT R3, R4, 0x6000, R3, 0xd8, !PT ;  /* 0x0000600004037812 */ /* 0x008fc800078ed803 */
[----:B------:R-:W-:-:S05]  /*0540*/  LOP3.LUT R3, R3, 0x400000, RZ, 0xb8, !PT ;  /* 0x0040000003037812 */ /* 0x000fca00078eb8ff */
[----:B------:R5:W-:Y:S02]  /*0550*/  STS [UR12+0x8], R3 ;  /* 0x00000803ff007988 */ /* 0x000be4000800080c */
.L_x_10:
[----:B------:R-:W-:Y:S05]  /*0560*/  BSYNC B0 ;  /* 0x0000000000007941 */ /* 0x000fea0003800000 */
.L_x_7:
[----:B-12345:R-:W1:Y:S02]  /*0570*/  @!P2 LDS R3, [UR12+0x8] ;  /* 0x0000080cff03a984 */ /* 0x03ee640008000800 */
[----:B-1----:R-:W-:-:S05]  /*0580*/  @!P2 LOP3.LUT R3, R3, 0x8000, RZ, 0xb8, !PT ;  /* 0x000080000303a812 */ /* 0x002fca00078eb8ff */
[----:B------:R3:W-:Y:S02]  /*0590*/  @!P2 STS [UR12+0x8], R3 ;  /* 0x00000803ff00a988 */ /* 0x0007e4000800080c */
.L_x_11:
[----:B------:R-:W-:Y:S05]  /*05a0*/  BSYNC B1 ;  /* 0x0000000000017941 */ /* 0x000fea0003800000 */
.L_x_6:
[----:B------:R-:W-:Y:S05]  /*05b0*/  WARPSYNC.ALL ;  /* 0x0000000000007948 */ /* 0x000fea0003800000 */
[----:B------:R-:W-:Y:S05]  /*05c0*/  @P0 BRA `(.L_x_12) ;  /* 0x0000000000280947 */ /* 0x000fea0003800000 */
[----:B-123--:R-:W1:Y:S01]  /*05d0*/  S2R R3, SR_LANEID ;  /* 0x0000000000037919 */ /* 0x00ee620000000000 */
[----:B------:R-:W-:Y:S05]  /*05e0*/  WARPSYNC.ALL ;  /* 0x0000000000007948 */ /* 0x000fea0003800000 */
[----:B-1----:R-:W-:-:S05]  /*05f0*/  IMAD.SHL.U32 R3, R3, 0x4, RZ ;  /* 0x0000000403037824 */ /* 0x002fca00078e00ff */
[----:B------:R-:W1:Y:S01]  /*0600*/  LDS R9, [R3+UR12] ;  /* 0x0000000c03097984 */ /* 0x000e620008000800 */
[----:B------:R-:W-:-:S05]  /*0610*/  IADD3 R4, P1, R3, UR6, RZ ;  /* 0x0000000603047c10 */ /* 0x000fca000ff3e0ff */
[----:B------:R-:W-:-:S05]  /*0620*/  IMAD.X R5, RZ, RZ, UR7, P1 ;  /* 0x00000007ff057e24 */ /* 0x000fca00088e06ff */
[----:B-1----:R4:W5:Y:S01]  /*0630*/  ATOMG.E.EXCH.STRONG.GPU PT, RZ, [R4], R9 ;  /* 0x0000000904ff73a8 */ /* 0x00296200041ee100 */
[----:B------:R-:W-:-:S04]  /*0640*/  DEPBAR {5,4,3,2,1,0} ;  /* 0x0000003f0000791a */ /* 0x000fc80000000000 */
[----:B------:R4:W-:Y:S01]  /*0650*/  UTMACCTL.IV [UR6] ;  /* 0x00000000060079b9 */ /* 0x0009e20008000000 */
[----:B------:R-:W-:Y:S01]  /*0660*/  NOP ;  /* 0x0000000000007918 */ /* 0x000fe20000000000 */
.L_x_12:
[----:B------:R-:W-:Y:S05]  /*0670*/  @P0 BRA `(.L_x_13) ;  /* 0x00000000000c0947 */ /* 0x000fea0003800000 */
[----:B------:R0:W-:Y:S01]  /*0680*/  UTMACMDFLUSH ;  /* 0x00000000000079b7 */ /* 0x0001e20000000000 */
[----:B------:R-:W-:Y:S05]  /*0690*/  @P0 BRA `(.L_x_13) ;  /* 0x0000000000040947 */ /* 0x000fea0003800000 */
[----:B------:R-:W-:-:S04]  /*06a0*/  DEPBAR.LE SB0, 0x0 ;  /* 0x000080000000791a */ /* 0x000fc80000000000 */
.L_x_13:
[----:B------:R-:W-:Y:S05]  /*06b0*/  WARPSYNC.ALL ;  /* 0x0000000000007948 */ /* 0x000fea0003800000 */
[----:B-----5:R-:W-:Y:S06]  /*06c0*/  BAR.SYNC.DEFER_BLOCKING 0x0 ;  /* 0x0000000000007b1d */ /* 0x020fec0000010000 */
[----:B------:R-:W-:Y:S02]  /*06d0*/  BSSY B1, `(.L_x_14) ;  /* 0x000000b000017945 */ /* 0x000fe40003800000 */
[----:B------:R-:W-:Y:S06]  /*06e0*/  BAR.SYNC.DEFER_BLOCKING 0x0 ;  /* 0x0000000000007b1d */ /* 0x000fec0000010000 */
[----:B------:R5:W-:Y:S01]  /*06f0*/  @!P0 STS [R14], RZ ;  /* 0x000000ff0e008388 */ /* 0x000be20000000800 */
[----:B------:R-:W-:Y:S01]  /*0700*/  NOP ;  /* 0x0000000000007918 */ /* 0x000fe20000000000 */
[----:B------:R-:W-:Y:S05]  /*0710*/  @P2 BRA `(.L_x_15) ;  /* 0x0000000000182947 */ /* 0x000fea0003800000 */
[----:B-123--:R-:W1:Y:S01]  /*0720*/  LDS R3, [UR12+0x8] ;  /* 0x0000080cff037984 */ /* 0x00ee620008000800 */
[----:B------:R-:W2:Y:S01]  /*0730*/  LDC.64 R12, c[0x0][0x218] ;  /* 0x00008600ff0c7b82 */ /* 0x000ea20000000a00 */
[----:B----4-:R-:W-:Y:S02]  /*0740*/  IMAD.MOV.U32 R4, RZ, RZ, 0x70 ;  /* 0x00000070ff047424 */ /* 0x010fe400078e00ff */
[----:B--2---:R2:W-:Y:S03]  /*0750*/  STS.64 [UR12], R12 ;  /* 0x0000000cff007988 */ /* 0x0045e60008000a0c */
[----:B-1----:R-:W-:-:S05]  /*0760*/  LOP3.LUT R3, R3, 0x10, R4, 0xd8, !PT ;  /* 0x0000001003037812 */ /* 0x002fca00078ed804 */
[----:B------:R2:W-:Y:S02]  /*0770*/  STS [UR12+0x8], R3 ;  /* 0x00000803ff007988 */ /* 0x0005e4000800080c */
.L_x_15:
[----:B----4-:R-:W-:Y:S05]  /*0780*/  BSYNC B1 ;  /* 0x0000000000017941 */ /* 0x010fea0003800000 */
.L_x_14:
[----:B------:R-:W-:Y:S04]  /*0790*/  BSSY B2, `(.L_x_16) ;  /* 0x000000f000027945 */ /* 0x000fe80003800000 */
[----:B------:R-:W-:Y:S04]  /*07a0*/  BSSY B1, `(.L_x_17) ;  /* 0x000000c000017945 */ /* 0x000fe80003800000 */
[----:B------:R-:W-:Y:S05]  /*07b0*/  @P2 BRA `(.L_x_18) ;  /* 0x0000000000282947 */ /* 0x000fea0003800000 */
[----:B-123--:R-:W1:Y:S01]  /*07c0*/  LDS R3, [UR12+0x34] ;  /* 0x0000340cff037984 */ /* 0x00ee620008000800 */
[----:B------:R-:W-:Y:S01]  /*07d0*/  IMAD.MOV.U32 R4, RZ, RZ, 0x3f000000 ;  /* 0x3f000000ff047424 */ /* 0x000fe200078e00ff */
[----:B------:R-:W-:Y:S05]  /*07e0*/  @P2 BREAK B1 ;  /* 0x0000000000012942 */ /* 0x000fea0003800000 */
[----:B-1----:R-:W-:-:S05]  /*07f0*/  LOP3.LUT R3, R3, 0xff000000, R4, 0xb8, !PT ;  /* 0xff00000003037812 */ /* 0x002fca00078eb804 */
[----:B------:R1:W-:Y:S01]  /*0800*/  STS [UR12+0x34], R3 ;  /* 0x00003403ff007988 */ /* 0x0003e2000800080c */
[----:B------:R-:W-:Y:S05]  /*0810*/  @P2 BRA `(.L_x_19) ;  /* 0x0000000000182947 */ /* 0x000fea0003800000 */
[----:B------:R-:W2:Y:S01]  /*0820*/  LDS R4, [UR12+0x38] ;  /* 0x0000380cff047984 */ /* 0x000ea20008000800 */
[----:B-1----:R-:W-:-:S05]  /*0830*/  IMAD.MOV.U32 R3, RZ, RZ, 0x3f ;  /* 0x0000003fff037424 */ /* 0x002fca00078e00ff */
[----:B--2---:R-:W-:-:S05]  /*0840*/  LOP3.LUT R3, R4, 0xff, R3, 0xb8, !PT ;  /* 0x000000ff04037812 */ /* 0x004fca00078eb803 */
[----:B------:R4:W-:Y:S02]  /*0850*/  STS [UR12+0x38], R3 ;  /* 0x00003803ff007988 */ /* 0x0009e4000800080c */
.L_x_18:
[----:B------:R-:W-:Y:S05]  /*0860*/  BSYNC B1 ;  /* 0x0000000000017941 */ /* 0x000fea0003800000 */
.L_x_17:
[----:B------:R1:W-:Y:S02]  /*0870*/  @!P2 STS [UR12+0x20], R11 ;  /* 0x0000200bff00a988 */ /* 0x0003e4000800080c */
.L_x_19:
[----:B------:R-:W-:Y:S05]  /*0880*/  BSYNC B2 ;  /* 0x0000000000027941 */ /* 0x000fea0003800000 */
.L_x_16:
[----:B------:R-:W-:Y:S05]  /*0890*/  WARPSYNC.ALL ;  /* 0x0000000000007948 */ /* 0x000fea0003800000 */
[----:B-1234-:R-:W1:Y:S01]  /*08a0*/  LDC R3, c[0x0][0x22c] ;  /* 0x00008b00ff037b82 */ /* 0x01ee620000000800 */
[----:B------:R-:W-:Y:S01]  /*08b0*/  BSSY B2, `(.L_x_20) ;  /* 0x0000010000027945 */ /* 0x000fe20003800000 */
[----:B-1----:R-:W-:-:S05]  /*08c0*/  VIADD R3, R3, 0xffffffff ;  /* 0xffffffff03037836 */ /* 0x002fca0000000000 */
[----:B------:R1:W-:Y:S01]  /*08d0*/  @!P2 STS [UR12+0x24], R3 ;  /* 0x00002403ff00a988 */ /* 0x0003e2000800080c */
[----:B------:R-:W-:Y:S05]  /*08e0*/  @P2 BRA `(.L_x_21) ;  /* 0x0000000000302947 */ /* 0x000fea0003800000 */
[----:B------:R-:W2:Y:S01]  /*08f0*/  LDS R5, [UR12+0x34] ;  /* 0x0000340cff057984 */ /* 0x000ea20008000800 */
[----:B------:R-:W3:Y:S03]  /*0900*/  LDC.64 R12, c[0x0][0x240] ;  /* 0x00009000ff0c7b82 */ /* 0x000ee60000000a00 */
[----:B------:R-:W4:Y:S01]  /*0910*/  LDS R4, [UR12+0x1c] ;  /* 0x00001c0cff047984 */ /* 0x000f220008000800 */
[C---:B---3--:R-:W-:Y:S01]  /*0920*/  SHF.L.U64.HI R10, R12.reuse, 0x1, R13 ;  /* 0x000000010c0a7819 */ /* 0x048fe2000001020d */
[----:B------:R-:W-:-:S03]  /*0930*/  IMAD.SHL.U32 R9, R12, 0x2, RZ ;  /* 0x000000020c097824 */ /* 0x000fc600078e00ff */
[--C-:B------:R-:W-:Y:S02]  /*0940*/  SHF.R.U32.HI R11, RZ, 0x4, R10.reuse ;  /* 0x00000004ff0b7819 */ /* 0x100fe4000001160a */
[----:B------:R-:W-:-:S05]  /*0950*/  SHF.R.U64 R9, R9, 0x4, R10 ;  /* 0x0000000409097819 */ /* 0x000fca000000120a */
[----:B------:R3:W-:Y:S01]  /*0960*/  STS [UR12+0xc], R9 ;  /* 0x00000c09ff007988 */ /* 0x0007e2000800080c */
[----:B--2---:R-:W-:Y:S02]  /*0970*/  LOP3.LUT R5, R5, 0x7, RZ, 0xb8, !PT ;  /* 0x0000000705057812 */ /* 0x004fe400078eb8ff */
[----:B----4-:R-:W-:-:S03]  /*0980*/  LOP3.LUT R4, R4, 0xf, R11, 0xb8, !PT ;  /* 0x0000000f04047812 */ /* 0x010fc600078eb80b */
[----:B------:R3:W-:Y:S04]  /*0990*/  STS [UR12+0x34], R5 ;  /* 0x00003405ff007988 */ /* 0x0007e8000800080c */
[----:B------:R3:W-:Y:S02]  /*09a0*/  STS [UR12+0x1c], R4 ;  /* 0x00001c04ff007988 */ /* 0x0007e4000800080c */
.L_x_21:
[----:B------:R-:W-:Y:S05]  /*09b0*/  BSYNC B2 ;  /* 0x0000000000027941 */ /* 0x000fea0003800000 */
.L_x_20:
[----:B------:R-:W-:Y:S04]  /*09c0*/  BSSY B3, `(.L_x_22) ;  /* 0x000001a000037945 */ /* 0x000fe80003800000 */
[----:B------:R-:W-:Y:S04]  /*09d0*/  BSSY B2, `(.L_x_23) ;  /* 0x0000015000027945 */ /* 0x000fe80003800000 */
[----:B------:R-:W-:Y:S05]  /*09e0*/  @P2 BRA `(.L_x_24) ;  /* 0x0000000000202947 */ /* 0x000fea0003800000 */
[----:B---3--:R-:W2:Y:S02]  /*09f0*/  LDS R4, [UR12+0x34] ;  /* 0x0000340cff047984 */ /* 0x008ea40008000800 */
[----:B--2---:R-:W-:-:S05]  /*0a00*/  LOP3.LUT R4, R4, 0x38, RZ, 0xb8, !PT ;  /* 0x0000003804047812 */ /* 0x004fca00078eb8ff */
[----:B------:R2:W-:Y:S01]  /*0a10*/  STS [UR12+0x34], R4 ;  /* 0x00003404ff007988 */ /* 0x0005e2000800080c */
[----:B------:R-:W-:Y:S05]  /*0a20*/  @P2 BRA `(.L_x_25) ;  /* 0x0000000000202947 */ /* 0x000fea0003800000 */
[----:B--2---:R-:W2:Y:S01]  /*0a30*/  LDS R4, [UR12+0x8] ;  /* 0x0000080cff047984 */ /* 0x004ea20008000800 */
[----:B------:R-:W-:-:S05]  /*0a40*/  IMAD.MOV.U32 R5, RZ, RZ, 0x780 ;  /* 0x00000780ff057424 */ /* 0x000fca00078e00ff */
[----:B--2---:R-:W-:-:S05]  /*0a50*/  LOP3.LUT R4, R4, 0x500, R5, 0xd8, !PT ;  /* 0x0000050004047812 */ /* 0x004fca00078ed805 */
[----:B------:R2:W-:Y:S02]  /*0a60*/  STS [UR12+0x8], R4 ;  /* 0x00000804ff007988 */ /* 0x0005e4000800080c */
.L_x_24:
[----:B------:R-:W-:Y:S05]  /*0a70*/  @P2 BRA `(.L_x_26) ;  /* 0x0000000000282947 */ /* 0x000fea0003800000 */
[----:B--23--:R-:W2:Y:S02]  /*0a80*/  LDS R4, [UR12+0x8] ;  /* 0x0000080cff047984 */ /* 0x00cea40008000800 */
[----:B--2---:R-:W-:-:S05]  /*0a90*/  LOP3.LUT R4, R4, 0x1800, RZ, 0xb8, !PT ;  /* 0x0000180004047812 */ /* 0x004fca00078eb8ff */
[----:B------:R3:W-:Y:S02]  /*0aa0*/  STS [UR12+0x8], R4 ;  /* 0x00000804ff007988 */ /* 0x0007e4000800080c */
.L_x_25:
[----:B------:R-:W-:Y:S05]  /*0ab0*/  @P2 BREAK B2 ;  /* 0x0000000000022942 */ /* 0x000fea0003800000 */
[----:B------:R-:W-:Y:S05]  /*0ac0*/  @P2 BRA `(.L_x_27) ;  /* 0x0000000000242947 */ /* 0x000fea0003800000 */
[----:B--23--:R-:W2:Y:S01]  /*0ad0*/  LDS R4, [UR12+0x8] ;  /* 0x0000080cff047984 */ /* 0x00cea20008000800 */
[----:B------:R-:W-:-:S05]  /*0ae0*/  IMAD.MOV.U32 R5, RZ, RZ, 0x6000 ;  /* 0x00006000ff057424 */ /* 0x000fca00078e00ff */
[----:B--2---:R-:W-:-:S04]  /*0af0*/  LOP3.LUT R4, R4, 0x6000, R5, 0xd8, !PT ;  /* 0x0000600004047812 */ /* 0x004fc800078ed805 */
[----:B------:R-:W-:-:S05]  /*0b00*/  LOP3.LUT R4, R4, 0x400000, RZ, 0xb8, !PT ;  /* 0x0040000004047812 */ /* 0x000fca00078eb8ff */
[----:B------:R4:W-:Y:S02]  /*0b10*/  STS [UR12+0x8], R4 ;  /* 0x00000804ff007988 */ /* 0x0009e4000800080c */
.L_x_26:
[----:B------:R-:W-:Y:S05]  /*0b20*/  BSYNC B2 ;  /* 0x0000000000027941 */ /* 0x000fea0003800000 */
.L_x_23:
[----:B--234-:R-:W2:Y:S02]  /*0b30*/  @!P2 LDS R4, [UR12+0x8] ;  /* 0x0000080cff04a984 */ /* 0x01cea40008000800 */
[----:B--2---:R-:W-:-:S05]  /*0b40*/  @!P2 LOP3.LUT R4, R4, 0x8000, RZ, 0xb8, !PT ;  /* 0x000080000404a812 */ /* 0x004fca00078eb8ff */
[----:B------:R4:W-:Y:S02]  /*0b50*/  @!P2 STS [UR12+0x8], R4 ;  /* 0x00000804ff00a988 */ /* 0x0009e4000800080c */
.L_x_27:
[----:B------:R-:W-:Y:S05]  /*0b60*/  BSYNC B3 ;  /* 0x0000000000037941 */ /* 0x000fea0003800000 */
.L_x_22:
[----:B------:R-:W-:Y:S05]  /*0b70*/  WARPSYNC.ALL ;  /* 0x0000000000007948 */ /* 0x000fea0003800000 */
[----:B------:R-:W-:-:S04]  /*0b80*/  UIADD3 UR53, UR4, 0x80, URZ ;  /* 0x0000008004357890 */ /* 0x000fc8000fffe03f */
[----:B------:R-:W-:-:S04]  /*0b90*/  UIADD3 UR52, UP0, UR53, UR54, URZ ;  /* 0x0000003635347290 */ /* 0x000fc8000ff1e03f */
[----:B------:R-:W-:Y:S01]  /*0ba0*/  ULEA.HI.X.SX32 UR53, UR53, UR55, 0x1, UP0 ;  /* 0x0000003735357291 */ /* 0x000fe200080f0e3f */
[----:B------:R-:W-:Y:S11]  /*0bb0*/  @P0 BRA `(.L_x_28) ;  /* 0x0000000000280947 */ /* 0x000ff60003800000 */
[----:B--234-:R-:W2:Y:S01]  /*0bc0*/  S2R R4, SR_LANEID ;  /* 0x0000000000047919 */ /* 0x01cea20000000000 */
[----:B------:R-:W-:Y:S05]  /*0bd0*/  WARPSYNC.ALL ;  /* 0x0000000000007948 */ /* 0x000fea0003800000 */
[----:B--2---:R-:W-:-:S05]  /*0be0*/  IMAD.SHL.U32 R10, R4, 0x4, RZ ;  /* 0x00000004040a7824 */ /* 0x004fca00078e00ff */
[----:B------:R-:W2:Y:S01]  /*0bf0*/  LDS R9, [R10+UR12] ;  /* 0x0000000c0a097984 */ /* 0x000ea20008000800 */
[----:B------:R-:W-:-:S05]  /*0c00*/  IADD3 R4, P1, R10, UR52, RZ ;  /* 0x000000340a047c10 */ /* 0x000fca000ff3e0ff */
[----:B------:R-:W-:-:S05]  /*0c10*/  IMAD.X R5, RZ, RZ, UR53, P1 ;  /* 0x00000035ff057e24 */ /* 0x000fca00088e06ff */
[----:B--2---:R2:W3:Y:S01]  /*0c20*/  ATOMG.E.EXCH.STRONG.GPU PT, RZ, [R4], R9 ;  /* 0x0000000904ff73a8 */ /* 0x0044e200041ee100 */
[----:B------:R-:W-:-:S04]  /*0c30*/  DEPBAR {5,4,3,2,1,0} ;  /* 0x0000003f0000791a */ /* 0x000fc80000000000 */
[----:B------:R2:W-:Y:S01]  /*0c40*/  UTMACCTL.IV [UR52] ;  /* 0x00000000340079b9 */ /* 0x0005e20008000000 */
[----:B------:R-:W-:Y:S01]  /*0c50*/  NOP ;  /* 0x0000000000007918 */ /* 0x000fe20000000000 */
.L_x_28:
[----:B------:R-:W-:Y:S05]  /*0c60*/  @P0 BRA `(.L_x_29) ;  /* 0x00000000000c0947 */ /* 0x000fea0003800000 */
[----:B------:R0:W-:Y:S01]  /*0c70*/  UTMACMDFLUSH ;  /* 0x00000000000079b7 */ /* 0x0001e20000000000 */
[----:B------:R-:W-:Y:S05]  /*0c80*/  @P0 BRA `(.L_x_29) ;  /* 0x0000000000040947 */ /* 0x000fea0003800000 */
[----:B------:R-:W-:-:S04]  /*0c90*/  DEPBAR.LE SB0, 0x0 ;  /* 0x000080000000791a */ /* 0x000fc80000000000 */
.L_x_29:
[----:B------:R-:W-:Y:S05]  /*0ca0*/  WARPSYNC.ALL ;  /* 0x0000000000007948 */ /* 0x000fea0003800000 */
[----:B---3--:R-:W-:Y:S06]  /*0cb0*/  BAR.SYNC.DEFER_BLOCKING 0x0 ;  /* 0x0000000000007b1d */ /* 0x008fec0000010000 */
[----:B------:R-:W-:Y:S02]  /*0cc0*/  BSSY B3, `(.L_x_30) ;  /* 0x000000b000037945 */ /* 0x000fe40003800000 */
[----:B------:R-:W-:Y:S06]  /*0cd0*/  BAR.SYNC.DEFER_BLOCKING 0x0 ;  /* 0x0000000000007b1d */ /* 0x000fec0000010000 */
[----:B------:R3:W-:Y:S01]  /*0ce0*/  @!P0 STS [R14], RZ ;  /* 0x000000ff0e008388 */ /* 0x0007e20000000800 */
[----:B------:R-:W-:Y:S01]  /*0cf0*/  NOP ;  /* 0x0000000000007918 */ /* 0x000fe20000000000 */
[----:B------:R-:W-:Y:S05]  /*0d00*/  @P2 BRA `(.L_x_31) ;  /* 0x0000000000182947 */ /* 0x000fea0003800000 */
[----:B--2-4-:R-:W2:Y:S01]  /*0d10*/  LDS R4, [UR12+0x8] ;  /* 0x0000080cff047984 */ /* 0x014ea20008000800 */
[----:B------:R-:W4:Y:S01]  /*0d20*/  LDC.64 R10, c[0x0][0x220] ;  /* 0x00008800ff0a7b82 */ /* 0x000f220000000a00 */
[----:B------:R-:W-:Y:S02]  /*0d30*/  IMAD.MOV.U32 R5, RZ, RZ, 0x70 ;  /* 0x00000070ff057424 */ /* 0x000fe400078e00ff */
[----:B----4-:R4:W-:Y:S03]  /*0d40*/  STS.64 [UR12], R10 ;  /* 0x0000000aff007988 */ /* 0x0109e60008000a0c */
[----:B--2---:R-:W-:-:S05]  /*0d50*/  LOP3.LUT R4, R4, 0x10, R5, 0xd8, !PT ;  /* 0x0000001004047812 */ /* 0x004fca00078ed805 */
[----:B------:R4:W-:Y:S02]  /*0d60*/  STS [UR12+0x8], R4 ;  /* 0x00000804ff007988 */ /* 0x0009e4000800080c */
.L_x_31:
[----:B--2---:R-:W-:Y:S05]  /*0d70*/  BSYNC B3 ;  /* 0x0000000000037941 */ /* 0x004fea0003800000 */
.L_x_30:
[----:B------:R-:W-:Y:S04]  /*0d80*/  BSSY B4, `(.L_x_32) ;  /* 0x0000011000047945 */ /* 0x000fe80003800000 */
[----:B------:R-:W-:Y:S04]  /*0d90*/  BSSY B3, `(.L_x_33) ;  /* 0x000000e000037945 */ /* 0x000fe80003800000 */
[----:B------:R-:W-:Y:S05]  /*0da0*/  @P2 BRA `(.L_x_34) ;  /* 0x0000000000242947 */ /* 0x000fea0003800000 */
[----:B----4-:R-:W2:Y:S01]  /*0db0*/  LDS R4, [UR12+0x34] ;  /* 0x0000340cff047984 */ /* 0x010ea20008000800 */
[----:B------:R-:W-:-:S05]  /*0dc0*/  IMAD.MOV.U32 R5, RZ, RZ, 0x3f000000 ;  /* 0x3f000000ff057424 */ /* 0x000fca00078e00ff */
[----:B--2---:R-:W-:-:S05]  /*0dd0*/  LOP3.LUT R4, R4, 0xff000000, R5, 0xb8, !PT ;  /* 0xff00000004047812 */ /* 0x004fca00078eb805 */
[----:B------:R2:W-:Y:S01]  /*0de0*/  STS [UR12+0x34], R4 ;  /* 0x00003404ff007988 */ /* 0x0005e2000800080c */
[----:B------:R-:W-:Y:S05]  /*0df0*/  @P2 BRA `(.L_x_35) ;  /* 0x00000000001c2947 */ /* 0x000fea0003800000 */
[----:B--2---:R-:W2:Y:S01]  /*0e00*/  LDS R4, [UR12+0x38] ;  /* 0x0000380cff047984 */ /* 0x004ea20008000800 */
[----:B------:R-:W-:-:S05]  /*0e10*/  IMAD.MOV.U32 R5, RZ, RZ, 0x7f ;  /* 0x0000007fff057424 */ /* 0x000fca00078e00ff */
[----:B--2---:R-:W-:-:S05]  /*0e20*/  LOP3.LUT R4, R4, 0xff, R5, 0xb8, !PT ;  /* 0x000000ff04047812 */ /* 0x004fca00078eb805 */
[----:B------:R2:W-:Y:S02]  /*0e30*/  STS [UR12+0x38], R4 ;  /* 0x00003804ff007988 */ /* 0x0005e4000800080c */
.L_x_34:
[----:B------:R-:W-:Y:S05]  /*0e40*/  @P2 BREAK B3 ;  /* 0x0000000000032942 */ /* 0x000fea0003800000 */
[----:B------:R-:W-:Y:S05]  /*0e50*/  @P2 BRA `(.L_x_36) ;  /* 0x00000000000c2947 */ /* 0x000fea0003800000 */
[----:B------:R1:W-:Y:S02]  /*0e60*/  STS [UR12+0x20], R3 ;  /* 0x00002003ff007988 */ /* 0x0003e4000800080c */
.L_x_35:
[----:B------:R-:W-:Y:S05]  /*0e70*/  BSYNC B3 ;  /* 0x0000000000037941 */ /* 0x000fea0003800000 */
.L_x_33:
[----:B------:R1:W-:Y:S02]  /*0e80*/  @!P2 STS [UR12+0x24], R2 ;  /* 0x00002402ff00a988 */ /* 0x0003e4000800080c */
.L_x_36:
[----:B------:R-:W-:Y:S05]  /*0e90*/  BSYNC B4 ;  /* 0x0000000000047941 */ /* 0x000fea0003800000 */
.L_x_32:
[----:B------:R-:W-:Y:S05]  /*0ea0*/  WARPSYNC.ALL ;  /* 0x0000000000007948 */ /* 0x000fea0003800000 */
[----:B------:R-:W-:Y:S04]  /*0eb0*/  BSSY B4, `(.L_x_37) ;  /* 0x000000e000047945 */ /* 0x000fe80003800000 */
[----:B------:R-:W-:Y:S05]  /*0ec0*/  @P2 BRA `(.L_x_38) ;  /* 0x0000000000302947 */ /* 0x000fea0003800000 */
[----:B-1----:R-:W1:Y:S01]  /*0ed0*/  LDS R3, [UR12+0x34] ;  /* 0x0000340cff037984 */ /* 0x002e620008000800 */
[----:B--2-4-:R-:W2:Y:S03]  /*0ee0*/  LDC.64 R4, c[0x0][0x248] ;  /* 0x00009200ff047b82 */ /* 0x014ea60000000a00 */
[----:B------:R-:W4:Y:S01]  /*0ef0*/  LDS R2, [UR12+0x1c] ;  /* 0x00001c0cff027984 */ /* 0x000f220008000800 */
[C---:B--2---:R-:W-:Y:S01]  /*0f00*/  SHF.L.U64.HI R5, R4.reuse, 0x1, R5 ;  /* 0x0000000104057819 */ /* 0x044fe20000010205 */
[----:B------:R-:W-:-:S03]  /*0f10*/  IMAD.SHL.U32 R4, R4, 0x2, RZ ;  /* 0x0000000204047824 */ /* 0x000fc600078e00ff */
[--C-:B------:R-:W-:Y:S02]  /*0f20*/  SHF.R.U32.HI R9, RZ, 0x4, R5.reuse ;  /* 0x00000004ff097819 */ /* 0x100fe40000011605 */
[----:B------:R-:W-:-:S05]  /*0f30*/  SHF.R.U64 R4, R4, 0x4, R5 ;  /* 0x0000000404047819 */ /* 0x000fca0000001205 */
[----:B------:R2:W-:Y:S01]  /*0f40*/  STS [UR12+0xc], R4 ;  /* 0x00000c04ff007988 */ /* 0x0005e2000800080c */
[----:B-1----:R-:W-:Y:S02]  /*0f50*/  LOP3.LUT R3, R3, 0x7, RZ, 0xb8, !PT ;  /* 0x0000000703037812 */ /* 0x002fe400078eb8ff */
[----:B----4-:R-:W-:-:S03]  /*0f60*/  LOP3.LUT R2, R2, 0xf, R9, 0xb8, !PT ;  /* 0x0000000f02027812 */ /* 0x010fc600078eb809 */
[----:B------:R2:W-:Y:S04]  /*0f70*/  STS [UR12+0x34], R3 ;  /* 0x00003403ff007988 */ /* 0x0005e8000800080c */
[----:B------:R2:W-:Y:S02]  /*0f80*/  STS [UR12+0x1c], R2 ;  /* 0x00001c02ff007988 */ /* 0x0005e4000800080c */
.L_x_38:
[----:B------:R-:W-:Y:S05]  /*0f90*/  BSYNC B4 ;  /* 0x0000000000047941 */ /* 0x000fea0003800000 */
.L_x_37:
[----:B------:R-:W-:Y:S04]  /*0fa0*/  BSSY B4, `(.L_x_39) ;  /* 0x000001a000047945 */ /* 0x000fe80003800000 */
[----:B------:R-:W-:Y:S04]  /*0fb0*/  BSSY B5, `(.L_x_40) ;  /* 0x0000015000057945 */ /* 0x000fe80003800000 */
[----:B------:R-:W-:Y:S05]  /*0fc0*/  @P2 BRA `(.L_x_41) ;  /* 0x0000000000202947 */ /* 0x000fea0003800000 */
[----:B-12---:R-:W1:Y:S02]  /*0fd0*/  LDS R2, [UR12+0x34] ;  /* 0x0000340cff027984 */ /* 0x006e640008000800 */
[----:B-1----:R-:W-:-:S05]  /*0fe0*/  LOP3.LUT R2, R2, 0x38, RZ, 0xb8, !PT ;  /* 0x0000003802027812 */ /* 0x002fca00078eb8ff */
[----:B------:R1:W-:Y:S01]  /*0ff0*/  STS [UR12+0x34], R2 ;  /* 0x00003402ff007988 */ /* 0x0003e2000800080c */
[----:B------:R-:W-:Y:S05]  /*1000*/  @P2 BRA `(.L_x_42) ;  /* 0x0000000000202947 */ /* 0x000fea0003800000 */
[----:B-1----:R-:W1:Y:S01]  /*1010*/  LDS R2, [UR12+0x8] ;  /* 0x0000080cff027984 */ /* 0x002e620008000800 */
[----:B------:R-:W-:-:S05]  /*1020*/  IMAD.MOV.U32 R3, RZ, RZ, 0x780 ;  /* 0x00000780ff037424 */ /* 0x000fca00078e00ff */
[----:B-1----:R-:W-:-:S05]  /*1030*/  LOP3.LUT R2, R2, 0x500, R3, 0xd8, !PT ;  /* 0x0000050002027812 */ /* 0x002fca00078ed803 */
[----:B------:R1:W-:Y:S02]  /*1040*/  STS [UR12+0x8], R2 ;  /* 0x00000802ff007988 */ /* 0x0003e4000800080c */
.L_x_41:
[----:B------:R-:W-:Y:S05]  /*1050*/  @P2 BRA `(.L_x_43) ;  /* 0x0000000000282947 */ /* 0x000fea0003800000 */
[----:B-12---:R-:W1:Y:S02]  /*1060*/  LDS R2, [UR12+0x8] ;  /* 0x0000080cff027984 */ /* 0x006e640008000800 */
[----:B-1----:R-:W-:-:S05]  /*1070*/  LOP3.LUT R2, R2, 0x1800, RZ, 0xb8, !PT ;  /* 0x0000180002027812 */ /* 0x002fca00078eb8ff */
[----:B------:R2:W-:Y:S02]  /*1080*/  STS [UR12+0x8], R2 ;  /* 0x00000802ff007988 */ /* 0x0005e4000800080c */
.L_x_42:
[----:B------:R-:W-:Y:S05]  /*1090*/  @P2 BREAK B5 ;  /* 0x0000000000052942 */ /* 0x000fea0003800000 */
[----:B------:R-:W-:Y:S05]  /*10a0*/  @P2 BRA `(.L_x_44) ;  /* 0x0000000000242947 */ /* 0x000fea0003800000 */
[----:B-12---:R-:W1:Y:S01]  /*10b0*/  LDS R2, [UR12+0x8] ;  /* 0x0000080cff027984 */ /* 0x006e620008000800 */
[----:B------:R-:W-:-:S05]  /*10c0*/  IMAD.MOV.U32 R3, RZ, RZ, 0x6000 ;  /* 0x00006000ff037424 */ /* 0x000fca00078e00ff */
[----:B-1----:R-:W-:-:S04]  /*10d0*/  LOP3.LUT R2, R2, 0x6000, R3, 0xd8, !PT ;  /* 0x0000600002027812 */ /* 0x002fc800078ed803 */
[----:B------:R-:W-:-:S05]  /*10e0*/  LOP3.LUT R2, R2, 0x400000, RZ, 0xb8, !PT ;  /* 0x0040000002027812 */ /* 0x000fca00078eb8ff */
[----:B------:R1:W-:Y:S02]  /*10f0*/  STS [UR12+0x8], R2 ;  /* 0x00000802ff007988 */ /* 0x0003e4000800080c */
.L_x_43:
[----:B------:R-:W-:Y:S05]  /*1100*/  BSYNC B5 ;  /* 0x0000000000057941 */ /* 0x000fea0003800000 */
.L_x_40:
[----:B-12---:R-:W1:Y:S02]  /*1110*/  @!P2 LDS R2, [UR12+0x8] ;  /* 0x0000080cff02a984 */ /* 0x006e640008000800 */
[----:B-1----:R-:W-:-:S05]  /*1120*/  @!P2 LOP3.LUT R2, R2, 0x8000, RZ, 0xb8, !PT ;  /* 0x000080000202a812 */ /* 0x002fca00078eb8ff */
[----:B------:R1:W-:Y:S02]  /*1130*/  @!P2 STS [UR12+0x8], R2 ;  /* 0x00000802ff00a988 */ /* 0x0003e4000800080c */
.L_x_44:
[----:B------:R-:W-:Y:S05]  /*1140*/  BSYNC B4 ;  /* 0x0000000000047941 */ /* 0x000fea0003800000 */
.L_x_39:
[----:B------:R-:W-:Y:S05]  /*1150*/  WARPSYNC.ALL ;  /* 0x0000000000007948 */ /* 0x000fea0003800000 */
[----:B------:R-:W-:Y:S01]  /*1160*/  UIADD3 UR4, UR4, 0x100, URZ ;  /* 0x0000010004047890 */ /* 0x000fe2000fffe03f */
[----:B------:R-:W-:Y:S02]  /*1170*/  ISETP.GE.AND P1, PT, R8, 0x1, PT ;  /* 0x000000010800780c */ /* 0x000fe40003f26270 */
[----:B------:R-:W-:Y:S02]  /*1180*/  CS2R R24, SRZ ;  /* 0x0000000000187805 */ /* 0x000fe4000001ff00 */
[----:B------:R-:W-:Y:S01]  /*1190*/  CS2R R26, SRZ ;  /* 0x00000000001a7805 */ /* 0x000fe2000001ff00 */
[----:B------:R-:W-:Y:S01]  /*11a0*/  UIADD3 UR54, UP0, UR4, UR54, URZ ;  /* 0x0000003604367290 */ /* 0x000fe2000ff1e03f */
[----:B------:R-:W-:-:S03]  /*11b0*/  IMAD.MOV.U32 R28, RZ, RZ, RZ ;  /* 0x000000ffff1c7224 */ /* 0x000fc600078e00ff */
[----:B------:R-:W-:Y:S01]  /*11c0*/  ULEA.HI.X.SX32 UR55, UR4, UR55, 0x1, UP0 ;  /* 0x0000003704377291 */ /* 0x000fe200080f0e3f */
[----:B------:R-:W-:Y:S11]  /*11d0*/  @P0 BRA `(.L_x_45) ;  /* 0x0000000000280947 */ /* 0x000ff60003800000 */
[----:B-12---:R-:W4:Y:S01]  /*11e0*/  S2R R2, SR_LANEID ;  /* 0x0000000000027919 */ /* 0x006f220000000000 */
[----:B------:R-:W-:Y:S05]  /*11f0*/  WARPSYNC.ALL ;  /* 0x0000000000007948 */ /* 0x000fea0003800000 */
[----:B----4-:R-:W-:-:S05]  /*1200*/  IMAD.SHL.U32 R4, R2, 0x4, RZ ;  /* 0x0000000402047824 */ /* 0x010fca00078e00ff */
[----:B------:R-:W1:Y:S01]  /*1210*/  LDS R5, [R4+UR12] ;  /* 0x0000000c04057984 */ /* 0x000e620008000800 */
[----:B------:R-:W-:-:S05]  /*1220*/  IADD3 R2, P3, R4, UR54, RZ ;  /* 0x0000003604027c10 */ /* 0x000fca000ff7e0ff */
[----:B------:R-:W-:-:S05]  /*1230*/  IMAD.X R3, RZ, RZ, UR55, P3 ;  /* 0x00000037ff037e24 */ /* 0x000fca00098e06ff */
[----:B-1----:R1:W2:Y:S01]  /*1240*/  ATOMG.E.EXCH.STRONG.GPU PT, RZ, [R2], R5 ;  /* 0x0000000502ff73a8 */ /* 0x0022a200041ee100 */
[----:B------:R-:W-:-:S04]  /*1250*/  DEPBAR {5,4,3,2,1,0} ;  /* 0x0000003f0000791a */ /* 0x000fc80000000000 */
[----:B------:R1:W-:Y:S01]  /*1260*/  UTMACCTL.IV [UR54] ;  /* 0x00000000360079b9 */ /* 0x0003e20008000000 */
[----:B------:R-:W-:Y:S01]  /*1270*/  NOP ;  /* 0x0000000000007918 */ /* 0x000fe20000000000 */
.L_x_45:
[----:B------:R-:W-:Y:S05]  /*1280*/  @P0 BRA `(.L_x_46) ;  /* 0x00000000000c0947 */ /* 0x000fea0003800000 */
[----:B------:R0:W-:Y:S01]  /*1290*/  UTMACMDFLUSH ;  /* 0x00000000000079b7 */ /* 0x0001e20000000000 */
[----:B------:R-:W-:Y:S05]  /*12a0*/  @P0 BRA `(.L_x_46) ;  /* 0x0000000000040947 */ /* 0x000fea0003800000 */
[----:B------:R-:W-:-:S04]  /*12b0*/  DEPBAR.LE SB0, 0x0 ;  /* 0x000080000000791a */ /* 0x000fc80000000000 */
.L_x_46:
[----:B------:R-:W-:Y:S05]  /*12c0*/  WARPSYNC.ALL ;  /* 0x0000000000007948 */ /* 0x000fea0003800000 */
[----:B--2---:R-:W-:Y:S01]  /*12d0*/  BAR.SYNC.DEFER_BLOCKING 0x0 ;  /* 0x0000000000007b1d */ /* 0x004fe20000010000 */
[----:B------:R-:W-:Y:S01]  /*12e0*/  USHF.L.U32 UR31, UR56, 0x7, URZ ;  /* 0x00000007381f7899 */ /* 0x000fe2000800063f */
[----:B------:R-:W-:Y:S01]  /*12f0*/  IMAD.MOV.U32 R29, RZ, RZ, RZ ;  /* 0x000000ffff1d7224 */ /* 0x000fe200078e00ff */
[----:B------:R-:W-:Y:S01]  /*1300*/  USHF.L.U32 UR11, UR15, 0x6, URZ ;  /* 0x000000060f0b7899 */ /* 0x000fe2000800063f */
[----:B------:R-:W-:Y:S02]  /*1310*/  CS2R R30, SRZ ;  /* 0x00000000001e7805 */ /* 0x000fe4000001ff00 */
[----:B------:R-:W-:Y:S01]  /*1320*/  CS2R R32, SRZ ;  /* 0x0000000000207805 */ /* 0x000fe2000001ff00 */
[----:B------:R-:W-:Y:S01]  /*1330*/  VOTEU.ALL UP0, P2 ;  /* 0x00000000003f7886 */ /* 0x000fe20001000000 */
[----:B------:R-:W-:Y:S01]  /*1340*/  UMOV UR4, 0x1 ;  /* 0x0000000100047882 */ /* 0x000fe20000000000 */
[----:B------:R-:W-:-:S02]  /*1350*/  CS2R R34, SRZ ;  /* 0x0000000000227805 */ /* 0x000fc4000001ff00 */
[----:B------:R-:W-:Y:S02]  /*1360*/  CS2R R36, SRZ ;  /* 0x0000000000247805 */ /* 0x000fe4000001ff00 */
[----:B------:R-:W-:Y:S01]  /*1370*/  CS2R R38, SRZ ;  /* 0x0000000000267805 */ /* 0x000fe2000001ff00 */
[----:B------:R-:W-:-:S04]  /*1380*/  @!UP0 UIADD3 UR4, -UR4, 0x100000, URZ ;  /* 0x0010000004048890 */ /* 0x000fc8000fffe13f */
[----:B------:R-:W-:Y:S02]  /*1390*/  @!UP0 USHF.L.U32 UR5, UR4, 0xb, URZ ;  /* 0x0000000b04058899 */ /* 0x000fe4000800063f */
[----:B------:R-:W-:Y:S01]  /*13a0*/  @!UP0 USHF.L.U32 UR4, UR4, 0x1, URZ ;  /* 0x0000000104048899 */ /* 0x000fe2000800063f */
[----:B------:R-:W-:Y:S01]  /*13b0*/  CS2R R40, SRZ ;  /* 0x0000000000287805 */ /* 0x000fe2000001ff00 */
[----:B------:R-:W-:Y:S01]  /*13c0*/  VOTEU.ALL UP0, P2 ;  /* 0x00000000003f7886 */ /* 0x000fe20001000000 */
[----:B------:R-:W-:Y:S02]  /*13d0*/  CS2R R42, SRZ ;  /* 0x00000000002a7805 */ /* 0x000fe4000001ff00 */
[----:B------:R-:W-:Y:S02]  /*13e0*/  CS2R R44, SRZ ;  /* 0x00000000002c7805 */ /* 0x000fe4000001ff00 */
[----:B------:R-:W-:Y:S02]  /*13f0*/  CS2R R46, SRZ ;  /* 0x00000000002e7805 */ /* 0x000fe4000001ff00 */
[----:B------:R-:W-:-:S02]  /*1400*/  CS2R R48, SRZ ;  /* 0x0000000000307805 */ /* 0x000fc4000001ff00 */
[----:B------:R-:W-:Y:S02]  /*1410*/  CS2R R50, SRZ ;  /* 0x0000000000327805 */ /* 0x000fe4000001ff00 */
[----:B------:R-:W-:Y:S02]  /*1420*/  CS2R R52, SRZ ;  /* 0x0000000000347805 */ /* 0x000fe4000001ff00 */
[----:B------:R-:W-:Y:S01]  /*1430*/  CS2R R54, SRZ ;  /* 0x0000000000367805 */ /* 0x000fe2000001ff00 */
[----:B------:R-:W2:Y:S02]  /*1440*/  FENCE.VIEW.ASYNC.S ;  /* 0x00000000000073c6 */ /* 0x000ea40000000000 */
[----:B--2---:R2:W1:Y:S01]  /*1450*/  @!UP0 SYNCS.EXCH.64 URZ, [UR12+0xc000], UR4 ;  /* 0x00c000040c3f85b2 */ /* 0x0044620008000100 */
[----:B------:R-:W-:Y:S05]  /*1460*/  @!P1 BRA `(.L_x_47) ;  /* 0x0000000400749947 */ /* 0x000fea0003800000 */
[----:B--2---:R-:W-:Y:S01]  /*1470*/  UIADD3 UR5, UR12, 0x8000, URZ ;  /* 0x000080000c057890 */ /* 0x004fe2000fffe03f */
[----:B-1----:R-:W-:Y:S01]  /*1480*/  SHF.R.U32.HI R2, RZ, 0x5, R0 ;  /* 0x00000005ff027819 */ /* 0x002fe20000011600 */
[----:B------:R-:W-:Y:S01]  /*1490*/  UMOV UR4, URZ ;  /* 0x0000003f00047c82 */ /* 0x000fe20008000000 */
[----:B------:R-:W-:Y:S01]  /*14a0*/  CS2R R24, SRZ ;  /* 0x0000000000187805 */ /* 0x000fe2000001ff00 */
[----:B------:R-:W-:Y:S01]  /*14b0*/  USHF.R.U32.HI UR5, URZ, 0x4, UR5 ;  /* 0x000000043f057899 */ /* 0x000fe20008011605 */
[----:B------:R-:W-:Y:S02]  /*14c0*/  R2UR UR13, R2 ;  /* 0x00000000020d72ca */ /* 0x000fe400000e0000 */
[----:B------:R-:W-:Y:S02]  /*14d0*/  CS2R R26, SRZ ;  /* 0x00000000001a7805 */ /* 0x000fe4000001ff00 */
[----:B------:R-:W-:Y:S01]  /*14e0*/  CS2R R28, SRZ ;  /* 0x00000000001c7805 */ /* 0x000fe2000001ff00 */
[----:B------:R-:W-:Y:S01]  /*14f0*/  USGXT.U32 UR26, UR5, 0xe ;  /* 0x0000000e051a789a */ /* 0x000fe20008000000 */
[----:B------:R-:W-:-:S02]  /*1500*/  CS2R R30, SRZ ;  /* 0x00000000001e7805 */ /* 0x000fc4000001ff00 */
[----:B------:R-:W-:Y:S02]  /*1510*/  CS2R R32, SRZ ;  /* 0x0000000000207805 */ /* 0x000fe4000001ff00 */
[----:B------:R-:W-:Y:S01]  /*1520*/  CS2R R34, SRZ ;  /* 0x0000000000227805 */ /* 0x000fe2000001ff00 */
[----:B------:R-:W-:Y:S01]  /*1530*/  UIADD3 UR18, UP0, UR26, 0x2, URZ ;  /* 0x000000021a127890 */ /* 0x000fe2000ff1e03f */
[----:B------:R-:W-:Y:S02]  /*1540*/  CS2R R36, SRZ ;  /* 0x0000000000247805 */ /* 0x000fe4000001ff00 */
[----:B------:R-:W-:Y:S02]  /*1550*/  CS2R R38, SRZ ;  /* 0x0000000000267805 */ /* 0x000fe4000001ff00 */
[----:B------:R-:W-:Y:S01]  /*1560*/  CS2R R40, SRZ ;  /* 0x0000000000287805 */ /* 0x000fe2000001ff00 */
[----:B------:R-:W-:Y:S01]  /*1570*/  UIADD3.X UR19, UR4, 0x40000040, URZ, UP0, !UPT ;  /* 0x4000004004137890 */ /* 0x000fe200087fe43f */
[----:B------:R-:W-:-:S02]  /*1580*/  CS2R R42, SRZ ;  /* 0x00000000002a7805 */ /* 0x000fc4000001ff00 */
[----:B------:R-:W-:Y:S02]  /*1590*/  CS2R R44, SRZ ;  /* 0x00000000002c7805 */ /* 0x000fe4000001ff00 */
[----:B------:R-:W-:Y:S02]  /*15a0*/  CS2R R46, SRZ ;  /* 0x00000000002e7805 */ /* 0x000fe4000001ff00 */
[----:B------:R-:W-:Y:S02]  /*15b0*/  CS2R R48, SRZ ;  /* 0x0000000000307805 */ /* 0x000fe4000001ff00 */
[----:B------:R-:W-:Y:S02]  /*15c0*/  CS2R R50, SRZ ;  /* 0x0000000000327805 */ /* 0x000fe4000001ff00 */
[----:B------:R-:W-:Y:S02]  /*15d0*/  CS2R R52, SRZ ;  /* 0x0000000000347805 */ /* 0x000fe4000001ff00 */
[----:B------:R-:W-:Y:S01]  /*15e0*/  CS2R R54, SRZ ;  /* 0x0000000000367805 */ /* 0x000fe2000001ff00 */
[----:B------:R-:W-:-:S02]  /*15f0*/  UIADD3.64 UR34, UR18, 0x2, URZ ;  /* 0x0000000212227897 */ /* 0x000fc4000fffe03f */
[----:B------:R-:W-:Y:S02]  /*1600*/  UIADD3.64 UR38, UR18, 0x4, URZ ;  /* 0x0000000412267897 */ /* 0x000fe4000fffe03f */
[----:B------:R-:W-:Y:S02]  /*1610*/  UIADD3.64 UR42, UR18, 0x1fe, URZ ;  /* 0x000001fe122a7897 */ /* 0x000fe4000fffe03f */
[----:B------:R-:W-:Y:S02]  /*1620*/  UIADD3.64 UR46, UR18, 0x200, URZ ;  /* 0x00000200122e7897 */ /* 0x000fe4000fffe03f */
[----:B------:R-:W-:Y:S02]  /*1630*/  UIADD3.64 UR50, UR18, 0x202, URZ ;  /* 0x0000020212327897 */ /* 0x000fe4000fffe03f */
[----:B------:R-:W-:-:S12]  /*1640*/  UIADD3.64 UR22, UR18, 0x204, URZ ;  /* 0x0000020412167897 */ /* 0x000fd8000fffe03f */
.L_x_49:
[----:B------:R-:W-:Y:S01]  /*1650*/  BAR.SYNC.DEFER_BLOCKING 0x0 ;  /* 0x0000000000007b1d */ /* 0x000fe20000010000 */
[----:B------:R-:W-:Y:S01]  /*1660*/  @!P2 IMAD.MOV.U32 R2, RZ, RZ, 0xc000 ;  /* 0x0000c000ff02a424 */ /* 0x000fe200078e00ff */
[----:B------:R-:W-:Y:S01]  /*1670*/  ELECT P0, URZ, PT ;  /* 0x00000000003f782f */ /* 0x000fe20003800000 */
[----:B------:R-:W-:-:S03]  /*1680*/  ULOP3.LUT UR5, UR13, 0x1, URZ, 0xc0, !UPT ;  /* 0x000000010d057892 */ /* 0x000fc6000f8ec03f */
[C---:B------:R-:W-:Y:S02]  /*1690*/  ISETP.LT.U32.AND P0, PT, R6.reuse, 0x40, P0 ;  /* 0x000000400600780c */ /* 0x040fe40000701070 */
[----:B------:R-:W-:Y:S01]  /*16a0*/  ELECT P1, URZ, PT ;  /* 0x00000000003f782f */ /* 0x000fe20003820000 */
[----:B------:R-:W-:Y:S02]  /*16b0*/  ULEA UR28, UR5, UR12, 0xe ;  /* 0x0000000c051c7291 */ /* 0x000fe4000f8e703f */
[----:B------:R-:W-:Y:S01]  /*16c0*/  ULEA UR30, UR5, UR4, 0x6 ;  /* 0x00000004051e7291 */ /* 0x000fe2000f8e303f */
[----:B------:R-:W-:Y:S01]  /*16d0*/  ISETP.LT.U32.AND P1, PT, R6, 0x40, P1 ;  /* 0x000000400600780c */ /* 0x000fe20000f21070 */
[----:B------:R-:W-:-:S05]  /*16e0*/  UIMAD UR8, UR5, -0x2000, UR28 ;  /* 0xffffe000050878a4 */ /* 0x000fca000f8e021c */
[----:B------:R-:W-:Y:S01]  /*16f0*/  UMOV UR10, UR30 ;  /* 0x0000001e000a7c82 */ /* 0x000fe20008000000 */
[----:B------:R-:W-:Y:S01]  /*1700*/  VOTEU.ANY UP0, P0 ;  /* 0x00000000003f7886 */ /* 0x000fe20000000100 */
[----:B------:R-:W-:Y:S01]  /*1710*/  VOTEU.ANY UP2, P0 ;  /* 0x00000000003f7886 */ /* 0x000fe20000040100 */
[----:B------:R1:W-:Y:S01]  /*1720*/  @!P2 SYNCS.ARRIVE.TRANS64 RZ, [UR12+0xc000], R2 ;  /* 0x00c00002ffffa9a7 */ /* 0x0003e2000800000c */
[----:B------:R2:W-:Y:S06]  /*1730*/  MEMBAR.ALL.CTA ;  /* 0x0000000000007992 */ /* 0x0005ec0000008000 */
[----:B--2---:R-:W2:Y:S01]  /*1740*/  FENCE.VIEW.ASYNC.S ;  /* 0x00000000000073c6 */ /* 0x004ea20000000000 */
[----:B------:R-:W-:Y:S01]  /*1750*/  @UP0 UIADD3 UR29, UR12, 0xc000, URZ ;  /* 0x0000c0000c1d0890 */ /* 0x000fe2000fffe03f */
[----:B------:R-:W-:Y:S01]  /*1760*/  @UP0 UMOV UR16, UR6 ;  /* 0x0000000600100c82 */ /* 0x000fe20008000000 */
[----:B------:R-:W-:Y:S01]  /*1770*/  @UP0 UMOV UR17, UR7 ;  /* 0x0000000700110c82 */ /* 0x000fe20008000000 */
[----:B--2---:R-:W-:Y:S01]  /*1780*/  VOTEU.ANY UP1, P1 ;  /* 0x00000000003f7886 */ /* 0x004fe20000820100 */
[----:B------:R-:W-:Y:S01]  /*1790*/  VOTEU.ANY UP3, P1 ;  /* 0x00000000003f7886 */ /* 0x000fe20000860100 */
[----:B-1----:R-:W-:-:S03]  /*17a0*/  SHF.L.U32 R2, R7, 0x1f, RZ ;  /* 0x0000001f07027819 */ /* 0x002fc600000006ff */
[----:B------:R-:W-:Y:S02]  /*17b0*/  @UP1 UIADD3 UR8, UR8, 0x8000, URZ ;  /* 0x0000800008081890 */ /* 0x000fe4000fffe03f */
[----:B------:R-:W-:Y:S01]  /*17c0*/  @UP1 UIADD3 UR9, UR12, 0xc000, URZ ;  /* 0x0000c0000c091890 */ /* 0x000fe2000fffe03f */
[----:B------:R-:W-:Y:S01]  /*17d0*/  @UP1 UMOV UR20, UR52 ;  /* 0x0000003400141c82 */ /* 0x000fe20008000000 */
[----:B------:R-:W-:Y:S01]  /*17e0*/  @UP1 UMOV UR21, UR53 ;  /* 0x0000003500151c82 */ /* 0x000fe20008000000 */
[----:B------:R-:W-:Y:S06]  /*17f0*/  BAR.SYNC.DEFER_BLOCKING 0x0 ;  /* 0x0000000000007b1d */ /* 0x000fec0000010000 */
[----:B------:R1:W-:Y:S02]  /*1800*/  @UP2 UTMALDG.2D [UR28], [UR16] ;  /* 0x0000001c100025b4 */ /* 0x0003e40008008000 */
[----:B------:R-:W-:Y:S06]  /*1810*/  BAR.SYNC.DEFER_BLOCKING 0x0 ;  /* 0x0000000000007b1d */ /* 0x000fec0000010000 */
[----:B------:R1:W-:Y:S02]  /*1820*/  @UP3 UTMALDG.2D [UR8], [UR20] ;  /* 0x00000008140035b4 */ /* 0x0003e40008008000 */
[----:B------:R-:W-:Y:S06]  /*1830*/  BAR.SYNC.DEFER_BLOCKING 0x0 ;  /* 0x0000000000007b1d */ /* 0x000fec0000010000 */
[----:B------:R-:W2:Y:S02]  /*1840*/  SYNCS.PHASECHK.TRANS64.TRYWAIT P0, [UR12+0xc000], R2 ;  /* 0x00c00002ff0075a7 */ /* 0x000ea4000800014c */
[----:B-12---:R-:W-:Y:S05]  /*1850*/  @!P0 BRA `(.L_x_48) ;  /* 0x0000000400508947 */ /* 0x006fea0003800000 */
.L_x_50:
[----:B------:R-:W-:Y:S01]  /*1860*/  USHF.L.U32 UR5, UR13, 0x7, URZ ;  /* 0x000000070d057899 */ /* 0x000fe2000800063f */
[----:B------:R-:W-:Y:S02]  /*1870*/  WARPGROUP.DEPBAR.LE gsb0, 0x0 ;  /* 0x00008000000079c5 */ /* 0x000fe40000010000 */
[----:B------:R-:W-:Y:S01]  /*1880*/  WARPGROUP.ARRIVE ;  /* 0x00000000000079c5 */ /* 0x000fe20000000000 */
[----:B------:R-:W-:Y:S01]  /*1890*/  ULOP3.LUT UR5, UR5, 0x200, URZ, 0xc0, !UPT ;  /* 0x0000020005057892 */ /* 0x000fe2000f8ec03f */
[----:B------:R-:W1:Y:S01]  /*18a0*/  LDC R2, c[0x0][0x230] ;  /* 0x00008c00ff027b82 */ /* 0x000e620000000800 */
[----:B------:R-:W-:Y:S01]  /*18b0*/  UMOV UR27, 0x40000040 ;  /* 0x40000040001b7882 */ /* 0x000fe20000000000 */
[----:B------:R-:W-:Y:S01]  /*18c0*/  UMOV UR25, 0x40000040 ;  /* 0x4000004000197882 */ /* 0x000fe20000000000 */
[----:B------:R-:W-:Y:S01]  /*18d0*/  ULEA.HI UR5, UR12, UR5, URZ, 0x1c ;  /* 0x000000050c057291 */ /* 0x000fe2000f8fe03f */
[----:B------:R-:W-:Y:S01]  /*18e0*/  LOP3.LUT R7, R7, 0x1, RZ, 0x3c, !PT ;  /* 0x0000000107077812 */ /* 0x000fe200078e3cff */
[----:B------:R-:W-:-:S02]  /*18f0*/  UIADD3 UR4, UR4, 0x80, URZ ;  /* 0x0000008004047890 */ /* 0x000fc4000fffe03f */
[----:B------:R-:W-:-:S03]  /*1900*/  ULOP3.LUT UR24, UR5, 0x3fff, URZ, 0xc0, !UPT ;  /* 0x00003fff05187892 */ /* 0x000fc6000f8ec03f */
[----:B------:R-:W-:Y:S01]  /*1910*/  UMOV UR5, URZ ;  /* 0x0000003f00057c82 */ /* 0x000fe20008000000 */
[----:B------:R-:W-:-:S04]  /*1920*/  UIADD3 UR16, UP0, UR24, 0x2, URZ ;  /* 0x0000000218107890 */ /* 0x000fc8000ff1e03f */
[----:B------:R-:W-:Y:S01]  /*1930*/  UIADD3.X UR17, UR5, 0x40000040, URZ, UP0, !UPT ;  /* 0x4000004005117890 */ /* 0x000fe200087fe43f */
[----:B------:R-:W-:Y:S03]  /*1940*/  HGMMA.64x64x16.F32.BF16 R24, gdesc[UR24], R24 ;  /* 0x00e00000181879f0 */ /* 0x000fe60008701818 */
[----:B------:R-:W-:Y:S02]  /*1950*/  UIADD3.64 UR32, UR16, 0x2, URZ ;  /* 0x0000000210207897 */ /* 0x000fe4000fffe03f */
[----:B------:R-:W-:Y:S02]  /*1960*/  UIADD3.64 UR36, UR16, 0x4, URZ ;  /* 0x0000000410247897 */ /* 0x000fe4000fffe03f */
[----:B------:R-:W-:Y:S01]  /*1970*/  UIADD3.64 UR40, UR16, 0x3fe, URZ ;  /* 0x000003fe10287897 */ /* 0x000fe2000fffe03f */
[----:B-1----:R-:W-:Y:S01]  /*1980*/  ISETP.LE.AND P0, PT, R2, UR4, PT ;  /* 0x0000000402007c0c */ /* 0x002fe2000bf03270 */
[----:B------:R-:W-:-:S02]  /*1990*/  UIADD3.64 UR44, UR16, 0x400, URZ ;  /* 0x00000400102c7897 */ /* 0x000fc4000fffe03f */
[----:B------:R-:W-:Y:S02]  /*19a0*/  UIADD3.64 UR48, UR16, 0x402, URZ ;  /* 0x0000040210307897 */ /* 0x000fe4000fffe03f */
[----:B------:R-:W-:Y:S02]  /*19b0*/  UIADD3.64 UR20, UR16, 0x404, URZ ;  /* 0x0000040410147897 */ /* 0x000fe4000fffe03f */
[----:B------:R-:W-:Y:S04]  /*19c0*/  HGMMA.64x64x16.F32.BF16 R24, gdesc[UR16], R24 ;  /* 0x00e00000101879f0 */ /* 0x000fe80008701818 */
[----:B------:R-:W-:Y:S04]  /*19d0*/  HGMMA.64x64x16.F32.BF16 R24, gdesc[UR32], R24 ;  /* 0x00e00000201879f0 */ /* 0x000fe80008701818 */
[----:B------:R-:W-:Y:S04]  /*19e0*/  HGMMA.64x64x16.F32.BF16 R24, gdesc[UR36], R24 ;  /* 0x00e00000241879f0 */ /* 0x000fe80008701818 */
[----:B------:R-:W-:Y:S04]  /*19f0*/  HGMMA.64x64x16.F32.BF16 R24, gdesc[UR40], R24 ;  /* 0x00e00000281879f0 */ /* 0x000fe80008701818 */
[----:B------:R-:W-:Y:S04]  /*1a00*/  HGMMA.64x64x16.F32.BF16 R24, gdesc[UR44], R24 ;  /* 0x00e000002c1879f0 */ /* 0x000fe80008701818 */
[----:B------:R-:W-:Y:S04]  /*1a10*/  HGMMA.64x64x16.F32.BF16 R24, gdesc[UR48], R24 ;  /* 0x00e00000301879f0 */ /* 0x000fe80008701818 */
[----:B------:R-:W-:Y:S01]  /*1a20*/  HGMMA.64x64x16.F32.BF16 R24, gdesc[UR20], R24, gsb0 ;  /* 0x00e00000141879f0 */ /* 0x000fe20008001818 */
[----:B------:R-:W-:Y:S05]  /*1a30*/  @!P0 BRA `(.L_x_49) ;  /* 0xfffffffc00048947 */ /* 0x000fea000383ffff */
.L_x_47:
[C---:B-1----:R-:W-:Y:S01]  /*1a40*/  IMAD.SHL.U32 R2, R0.reuse, 0x80, RZ ;  /* 0x0000008000027824 */ /* 0x042fe200078e00ff */
[----:B------:R-:W-:Y:S02]  /*1a50*/  WARPGROUP.DEPBAR.LE gsb0, 0x0 ;  /* 0x00008000000079c5 */ /* 0x000fe40000010000 */
[----:B------:R-:W-:Y:S01]  /*1a60*/  IMAD.SHL.U32 R3, R0, 0x40, RZ ;  /* 0x0000004000037824 */ /* 0x000fe200078e00ff */
[----:B------:R-:W-:Y:S01]  /*1a70*/  BAR.SYNC.DEFER_BLOCKING 0x0 ;  /* 0x0000000000007b1d */ /* 0x000fe20000010000 */
[----:B------:R-:W-:Y:S02]  /*1a80*/  LOP3.LUT R2, R2, 0x780, RZ, 0xc0, !PT ;  /* 0x0000078002027812 */ /* 0x000fe400078ec0ff */
[----:B------:R-:W-:Y:S02]  /*1a90*/  ELECT P0, URZ, PT ;  /* 0x00000000003f782f */ /* 0x000fe40003800000 */
[----:B------:R-:W-:Y:S02]  /*1aa0*/  F2FP.BF16.F32.PACK_AB R24, R25, R24 ;  /* 0x000000181918723e */ /* 0x000fe400000010ff */
[----:B----4-:R-:W-:Y:S01]  /*1ab0*/  LOP3.LUT R4, R2, 0x3800, R3, 0xf8, !PT ;  /* 0x0000380002047812 */ /* 0x010fe200078ef803 */
[----:B------:R-:W-:Y:S01]  /*1ac0*/  IMAD.SHL.U32 R2, R0, 0x10, RZ ;  /* 0x0000001000027824 */ /* 0x000fe200078e00ff */
[----:B------:R-:W-:Y:S01]  /*1ad0*/  F2FP.BF16.F32.PACK_AB R25, R27, R26 ;  /* 0x0000001a1b19723e */ /* 0x000fe200000010ff */
[----:B------:R-:W-:Y:S01]  /*1ae0*/  UMOV UR13, UR11 ;  /* 0x0000000b000d7c82 */ /* 0x000fe20008000000 */
[----:B------:R-:W-:Y:S01]  /*1af0*/  F2FP.BF16.F32.PACK_AB R32, R33, R32 ;  /* 0x000000202120723e */ /* 0x000fe200000010ff */
[----:B------:R-:W-:Y:S01]  /*1b00*/  UMOV UR14, UR31 ;  /* 0x0000001f000e7c82 */ /* 0x000fe20008000000 */
[----:B------:R-:W-:-:S02]  /*1b10*/  LOP3.LUT R3, R2, 0x70, RZ, 0xc0, !PT ;  /* 0x0000007002037812 */ /* 0x000fc400078ec0ff */
[----:B------:R-:W-:Y:S02]  /*1b20*/  F2FP.BF16.F32.PACK_AB R26, R29, R28 ;  /* 0x0000001c1d1a723e */ /* 0x000fe400000010ff */
[----:B------:R-:W-:Y:S02]  /*1b30*/  LOP3.LUT R3, R3, 0x10, R0, 0x78, !PT ;  /* 0x0000001003037812 */ /* 0x000fe400078e7800 */
[----:B------:R-:W-:Y:S02]  /*1b40*/  F2FP.BF16.F32.PACK_AB R27, R31, R30 ;  /* 0x0000001e1f1b723e */ /* 0x000fe400000010ff */
[----:B------:R-:W-:Y:S02]  /*1b50*/  LOP3.LUT R3, R4, R3, RZ, 0xfc, !PT ;  /* 0x0000000304037212 */ /* 0x000fe400078efcff */
[----:B------:R-:W-:Y:S02]  /*1b60*/  F2FP.BF16.F32.PACK_AB R33, R35, R34 ;  /* 0x000000222321723e */ /* 0x000fe400000010ff */
[C---:B------:R-:W-:Y:S01]  /*1b70*/  LOP3.LUT R2, R3.reuse, 0x20, RZ, 0x3c, !PT ;  /* 0x0000002003027812 */ /* 0x040fe200078e3cff */
[C---:B------:R-:W-:Y:S01]  /*1b80*/  VIADD R0, R3.reuse, UR12 ;  /* 0x0000000c03007c36 */ /* 0x040fe20008000000 */
[C---:B------:R-:W-:Y:S01]  /*1b90*/  LOP3.LUT R4, R3.reuse, 0x40, RZ, 0x3c, !PT ;  /* 0x0000004003047812 */ /* 0x040fe200078e3cff */
[----:B------:R-:W1:Y:S01]  /*1ba0*/  @!P2 SYNCS.CCTL.IV [UR12+0xc000] ;  /* 0x00c00000ff00a9b1 */ /* 0x000e62000800000c */
[----:B------:R-:W-:Y:S01]  /*1bb0*/  LOP3.LUT R3, R3, 0x60, RZ, 0x3c, !PT ;  /* 0x0000006003037812 */ /* 0x000fe200078e3cff */
[----:B------:R-:W-:Y:S01]  /*1bc0*/  VIADD R2, R2, UR12 ;  /* 0x0000000c02027c36 */ /* 0x000fe20008000000 */
[----:B------:R-:W-:Y:S01]  /*1bd0*/  F2FP.BF16.F32.PACK_AB R40, R41, R40 ;  /* 0x000000282928723e */ /* 0x000fe200000010ff */
[----:B------:R-:W-:Y:S01]  /*1be0*/  VIADD R4, R4, UR12 ;  /* 0x0000000c04047c36 */ /* 0x000fe20008000000 */
[----:B------:R-:W-:Y:S01]  /*1bf0*/  F2FP.BF16.F32.PACK_AB R34, R37, R36 ;  /* 0x000000242522723e */ /* 0x000fe200000010ff */
[----:B------:R-:W-:Y:S01]  /*1c00*/  VIADD R3, R3, UR12 ;  /* 0x0000000c03037c36 */ /* 0x000fe20008000000 */
[----:B------:R-:W-:Y:S01]  /*1c10*/  F2FP.BF16.F32.PACK_AB R35, R39, R38 ;  /* 0x000000262723723e */ /* 0x000fe200000010ff */
[----:B-1----:R-:W-:Y:S01]  /*1c20*/  STSM.16.M88.4 [R0], R24 ;  /* 0x0000001800007844 */ /* 0x002fe20000000200 */
[----:B------:R-:W-:-:S02]  /*1c30*/  F2FP.BF16.F32.PACK_AB R41, R43, R42 ;  /* 0x0000002a2b29723e */ /* 0x000fc400000010ff */
[----:B------:R-:W-:Y:S01]  /*1c40*/  F2FP.BF16.F32.PACK_AB R48, R49, R48 ;  /* 0x000000303130723e */ /* 0x000fe200000010ff */
[----:B------:R-:W-:Y:S01]  /*1c50*/  STSM.16.M88.4 [R2], R32 ;  /* 0x0000002002007844 */ /* 0x000fe20000000200 */
[----:B------:R-:W-:Y:S02]  /*1c60*/  F2FP.BF16.F32.PACK_AB R42, R45, R44 ;  /* 0x0000002c2d2a723e */ /* 0x000fe400000010ff */
[----:B------:R-:W-:Y:S02]  /*1c70*/  F2FP.BF16.F32.PACK_AB R43, R47, R46 ;  /* 0x0000002e2f2b723e */ /* 0x000fe400000010ff */
[----:B------:R-:W-:Y:S02]  /*1c80*/  F2FP.BF16.F32.PACK_AB R49, R51, R50 ;  /* 0x000000323331723e */ /* 0x000fe400000010ff */
[----:B------:R-:W-:Y:S01]  /*1c90*/  F2FP.BF16.F32.PACK_AB R50, R53, R52 ;  /* 0x000000343532723e */ /* 0x000fe200000010ff */
[----:B------:R-:W-:Y:S01]  /*1ca0*/  STSM.16.M88.4 [R4], R40 ;  /* 0x0000002804007844 */ /* 0x000fe20000000200 */
[----:B------:R-:W-:-:S02]  /*1cb0*/  F2FP.BF16.F32.PACK_AB R51, R55, R54 ;  /* 0x000000363733723e */ /* 0x000fc400000010ff */
[----:B------:R-:W-:-:S03]  /*1cc0*/  ISETP.LT.U32.AND P0, PT, R6, 0x20, P0 ;  /* 0x000000200600780c */ /* 0x000fc60000701070 */
[----:B------:R-:W-:Y:S01]  /*1cd0*/  STSM.16.M88.4 [R3], R48 ;  /* 0x0000003003007844 */ /* 0x000fe20000000200 */
[----:B------:R1:W-:Y:S06]  /*1ce0*/  MEMBAR.ALL.CTA ;  /* 0x0000000000007992 */ /* 0x0003ec0000008000 */
[----:B-1----:R-:W1:Y:S03]  /*1cf0*/  FENCE.VIEW.ASYNC.S ;  /* 0x00000000000073c6 */ /* 0x002e660000000000 */
[----:B-1----:R-:W-:Y:S01]  /*1d00*/  VOTEU.ANY UP0, P0 ;  /* 0x00000000003f7886 */ /* 0x002fe20000000100 */
[----:B------:R-:W-:-:S04]  /*1d10*/  VOTEU.ANY UP1, P0 ;  /* 0x00000000003f7886 */ /* 0x000fc80000020100 */
[----:B--2---:R-:W-:Y:S01]  /*1d20*/  @UP0 UMOV UR4, UR54 ;  /* 0x0000003600040c82 */ /* 0x004fe20008000000 */
[----:B------:R-:W-:Y:S01]  /*1d30*/  @UP0 UMOV UR5, UR55 ;  /* 0x0000003700050c82 */ /* 0x000fe20008000000 */
[----:B------:R-:W-:Y:S06]  /*1d40*/  BAR.SYNC.DEFER_BLOCKING 0x0 ;  /* 0x0000000000007b1d */ /* 0x000fec0000010000 */
[----:B------:R1:W-:Y:S01]  /*1d50*/  @UP1 UTMASTG.2D [UR12], [UR4] ;  /* 0x0000000c040013b5 */ /* 0x0003e20008008000 */
[----:B------:R0:W-:Y:S01]  /*1d60*/  UTMACMDFLUSH ;  /* 0x00000000000079b7 */ /* 0x0001e20000000000 */
[----:B------:R-:W-:-:S04]  /*1d70*/  DEPBAR.LE SB0, 0x0 ;  /* 0x000080000000791a */ /* 0x000fc80000000000 */
[----:B------:R-:W-:Y:S06]  /*1d80*/  BAR.SYNC.DEFER_BLOCKING 0x0 ;  /* 0x0000000000007b1d */ /* 0x000fec0000010000 */
[----:B-1----:R-:W-:Y:S05]  /*1d90*/  EXIT ;  /* 0x000000000000794d */ /* 0x002fea0003800000 */
.L_x_48:
[----:B------:R-:W1:Y:S02]  /*1da0*/  SYNCS.PHASECHK.TRANS64.TRYWAIT P0, [UR12+0xc000], R2 ;  /* 0x00c00002ff0075a7 */ /* 0x000e64000800014c */
[----:B-1----:R-:W-:Y:S05]  /*1db0*/  @!P0 BRA `(.L_x_48) ;  /* 0xfffffffc00f88947 */ /* 0x002fea000383ffff */
[----:B------:R-:W-:Y:S05]  /*1dc0*/  BRA `(.L_x_50) ;  /* 0xfffffff800a47947 */ /* 0x000fea000383ffff */
.L_x_51:
[----:B------:R-:W-:-:S00]  /*1dd0*/  BRA `(.L_x_51) ;  /* 0xfffffffc00fc7947 */ /* 0x000fc0000383ffff */
[----:B------:R-:W-:-:S00]  /*1de0*/  NOP ;  /* 0x0000000000007918 */ /* 0x000fc00000000000 */
        /* <DEDUP_REMOVED lines=9> */
.L_x_52:


//--------------------- .nv.shared.gluon_wgmma    --------------------------
	.section	.nv.shared.gluon_wgmma,"aw",@nobits
	.sectionflags	@""
	.align	16
	.zero		1024


//--------------------- .nv.shared.reserved.0     --------------------------
	.section	.nv.shared.reserved.0,"aw",@nobits
	.weak		__nv_reservedSMEM_offset_0_alias
	.size		__nv_reservedSMEM_offset_0_alias, 0, 0
	.other		__nv_reservedSMEM_offset_0_alias,@"STO_CUDA_RESERVED_SHARED STV_DEFAULT"
__nv_reservedSMEM_offset_0_alias:
	.zero		0


//--------------------- .nv.constant0.gluon_wgmma --------------------------
	.section	.nv.constant0.gluon_wgmma,"a",@progbits
	.sectionflags	@""
	.align	4
.nv.constant0.gluon_wgmma:
	.zero		608


//--------------------- SYMBOLS --------------------------

	.type		.nv.reservedSmem.offset0,@object
	.size		.nv.reservedSmem.offset0,0x4
